	.target	sm_90a

	.elftype	@"ET_EXEC"


//--------------------- .note.nv.tkinfo           --------------------------
	.section	.note.nv.tkinfo,"",@"SHT_NOTE"
	.sectionflags	@"SHF_NOTE_NV_TKINFO"
	.tkinfo
        /*0018*/ 	.word	0x00000002
        /*0030*/ 	.string	""
        /*0030*/ 	.string	"ptxas"
        /*0030*/ 	.string	"Cuda compilation tools, release 13.0, V13.0.88"
        /*0030*/ 	.string	"Build cuda_13.0.r13.0/compiler.36424714_0"
        /*0030*/ 	.string	"-arch sm_90a -m 64 "



//--------------------- .note.nv.cuinfo           --------------------------
	.section	.note.nv.cuinfo,"",@"SHT_NOTE"
	.sectionflags	@"SHF_NOTE_NV_CUINFO"
        /*0018*/ 	.short	0x0002
        /*001a*/ 	.short	0x005a
        /*001c*/ 	.short	0x0082
	.zero		2


//--------------------- .nv.info                  --------------------------
	.section	.nv.info,"",@"SHT_CUDA_INFO"
	.align	4


	//----- nvinfo : EIATTR_REGCOUNT
	.align		4
        /*0000*/ 	.byte	0x04, 0x2f
        /*0002*/ 	.short	(.L_15 - .L_14)
	.align		4
.L_14:
        /*0004*/ 	.word	index@(_ZN7cutlass13device_kernelINS_4gemm6kernel13GemmUniversalIN4cute5tupleIJiiiiEEENS1_10collective13CollectiveMmaINS1_34MainloopSm90TmaGmmaWarpSpecializedILi3ENS5_IJNS4_1CILi1EEESB_SB_EEENS1_32KernelTmaWarpSpecializedPingpongEEENS5_IJNSA_ILi64EEENSA_ILi256EEESF_EEEaNS5_IJlSB_lEEEaSI_NS4_8TiledMMAINS4_8MMA_AtomIJNS4_4SM904GMMA27MMA_64x256x32_S32S8S8_SS_TNEEEENS4_6LayoutISC_NS5_IJNSA_ILi0EEESQ_SQ_EEEEENS5_IJNS4_10UnderscoreEST_ST_EEEEENS4_13SM90_TMA_LOADENS4_14ComposedLayoutINS4_7SwizzleILi2ELi4ELi3EEENS4_18smem_ptr_flag_bitsILi8EEENSP_INS5_IJNSA_ILi8EEESF_EEENS5_IJSF_SB_EEEEEEEvNS4_8identityESW_S16_vS17_EENS_8epilogue10collective6detail29Sm90TmaWarpSpecializedAdapterINS1A_15DefaultEpilogueIaSI_SI_NS19_6thread17LinearCombinationIaLi1EiiLNS1E_9ScaleType4KindE0ELNS_15FloatRoundStyleE2EaEENS1_15EpilogueDefaultEEEEEvvEEEEvNT_6ParamsE)
        /*0008*/ 	.word	0x000000a8


	//----- nvinfo : EIATTR_FRAME_SIZE
	.align		4
.L_15:
        /*000c*/ 	.byte	0x04, 0x11
        /*000e*/ 	.short	(.L_17 - .L_16)
	.align		4
.L_16:
        /*0010*/ 	.word	index@(_ZN7cutlass13device_kernelINS_4gemm6kernel13GemmUniversalIN4cute5tupleIJiiiiEEENS1_10collective13CollectiveMmaINS1_34MainloopSm90TmaGmmaWarpSpecializedILi3ENS5_IJNS4_1CILi1EEESB_SB_EEENS1_32KernelTmaWarpSpecializedPingpongEEENS5_IJNSA_ILi64EEENSA_ILi256EEESF_EEEaNS5_IJlSB_lEEEaSI_NS4_8TiledMMAINS4_8MMA_AtomIJNS4_4SM904GMMA27MMA_64x256x32_S32S8S8_SS_TNEEEENS4_6LayoutISC_NS5_IJNSA_ILi0EEESQ_SQ_EEEEENS5_IJNS4_10UnderscoreEST_ST_EEEEENS4_13SM90_TMA_LOADENS4_14ComposedLayoutINS4_7SwizzleILi2ELi4ELi3EEENS4_18smem_ptr_flag_bitsILi8EEENSP_INS5_IJNSA_ILi8EEESF_EEENS5_IJSF_SB_EEEEEEEvNS4_8identityESW_S16_vS17_EENS_8epilogue10collective6detail29Sm90TmaWarpSpecializedAdapterINS1A_15DefaultEpilogueIaSI_SI_NS19_6thread17LinearCombinationIaLi1EiiLNS1E_9ScaleType4KindE0ELNS_15FloatRoundStyleE2EaEENS1_15EpilogueDefaultEEEEEvvEEEEvNT_6ParamsE)
        /*0014*/ 	.word	0x00000008


	//----- nvinfo : EIATTR_MIN_STACK_SIZE
	.align		4
.L_17:
        /*0018*/ 	.byte	0x04, 0x12
        /*001a*/ 	.short	(.L_19 - .L_18)
	.align		4
.L_18:
        /*001c*/ 	.word	index@(_ZN7cutlass13device_kernelINS_4gemm6kernel13GemmUniversalIN4cute5tupleIJiiiiEEENS1_10collective13CollectiveMmaINS1_34MainloopSm90TmaGmmaWarpSpecializedILi3ENS5_IJNS4_1CILi1EEESB_SB_EEENS1_32KernelTmaWarpSpecializedPingpongEEENS5_IJNSA_ILi64EEENSA_ILi256EEESF_EEEaNS5_IJlSB_lEEEaSI_NS4_8TiledMMAINS4_8MMA_AtomIJNS4_4SM904GMMA27MMA_64x256x32_S32S8S8_SS_TNEEEENS4_6LayoutISC_NS5_IJNSA_ILi0EEESQ_SQ_EEEEENS5_IJNS4_10UnderscoreEST_ST_EEEEENS4_13SM90_TMA_LOADENS4_14ComposedLayoutINS4_7SwizzleILi2ELi4ELi3EEENS4_18smem_ptr_flag_bitsILi8EEENSP_INS5_IJNSA_ILi8EEESF_EEENS5_IJSF_SB_EEEEEEEvNS4_8identityESW_S16_vS17_EENS_8epilogue10collective6detail29Sm90TmaWarpSpecializedAdapterINS1A_15DefaultEpilogueIaSI_SI_NS19_6thread17LinearCombinationIaLi1EiiLNS1E_9ScaleType4KindE0ELNS_15FloatRoundStyleE2EaEENS1_15EpilogueDefaultEEEEEvvEEEEvNT_6ParamsE)
        /*0020*/ 	.word	0x00000008
.L_19:


//--------------------- .nv.compat                --------------------------
	.section	.nv.compat,"",@"SHT_CUDA_COMPAT_INFO"
	.align	4
        /*0000*/ 	.byte	0x02, 0x09, 0x01, 0x00, 0x02, 0x02, 0x04, 0x00, 0x02, 0x05, 0x05, 0x00, 0x03, 0x07, 0x01, 0x01
        /*0010*/ 	.byte	0x02, 0x03, 0x01, 0x00, 0x02, 0x06, 0x01, 0x00, 0x04, 0x0b, 0x08, 0x00, 0x00, 0x00, 0x00, 0x00
        /*0020*/ 	.byte	0x00, 0x00, 0x00, 0x00


//--------------------- .nv.info._ZN7cutlass13device_kernelINS_4gemm6kernel13GemmUniversalIN4cute5tupleIJiiiiEEENS1_10collective13CollectiveMmaINS1_34MainloopSm90TmaGmmaWarpSpecializedILi3ENS5_IJNS4_1CILi1EEESB_SB_EEENS1_32KernelTmaWarpSpecializedPingpongEEENS5_IJNSA_ILi64EEENSA_ILi256EEESF_EEEaNS5_IJlSB_lEEEaSI_NS4_8TiledMMAINS4_8MMA_AtomIJNS4_4SM904GMMA27MMA_64x256x32_S32S8S8_SS_TNEEEENS4_6LayoutISC_NS5_IJNSA_ILi0EEESQ_SQ_EEEEENS5_IJNS4_10UnderscoreEST_ST_EEEEENS4_13SM90_TMA_LOADENS4_14ComposedLayoutINS4_7SwizzleILi2ELi4ELi3EEENS4_18smem_ptr_flag_bitsILi8EEENSP_INS5_IJNSA_ILi8EEESF_EEENS5_IJSF_SB_EEEEEEEvNS4_8identityESW_S16_vS17_EENS_8epilogue10collective6detail29Sm90TmaWarpSpecializedAdapterINS1A_15DefaultEpilogueIaSI_SI_NS19_6thread17LinearCombinationIaLi1EiiLNS1E_9ScaleType4KindE0ELNS_15FloatRoundStyleE2EaEENS1_15EpilogueDefaultEEEEEvvEEEEvNT_6ParamsE --------------------------
	.section	.nv.info._ZN7cutlass13device_kernelINS_4gemm6kernel13GemmUniversalIN4cute5tupleIJiiiiEEENS1_10collective13CollectiveMmaINS1_34MainloopSm90TmaGmmaWarpSpecializedILi3ENS5_IJNS4_1CILi1EEESB_SB_EEENS1_32KernelTmaWarpSpecializedPingpongEEENS5_IJNSA_ILi64EEENSA_ILi256EEESF_EEEaNS5_IJlSB_lEEEaSI_NS4_8TiledMMAINS4_8MMA_AtomIJNS4_4SM904GMMA27MMA_64x256x32_S32S8S8_SS_TNEEEENS4_6LayoutISC_NS5_IJNSA_ILi0EEESQ_SQ_EEEEENS5_IJNS4_10UnderscoreEST_ST_EEEEENS4_13SM90_TMA_LOADENS4_14ComposedLayoutINS4_7SwizzleILi2ELi4ELi3EEENS4_18smem_ptr_flag_bitsILi8EEENSP_INS5_IJNSA_ILi8EEESF_EEENS5_IJSF_SB_EEEEEEEvNS4_8identityESW_S16_vS17_EENS_8epilogue10collective6detail29Sm90TmaWarpSpecializedAdapterINS1A_15DefaultEpilogueIaSI_SI_NS19_6thread17LinearCombinationIaLi1EiiLNS1E_9ScaleType4KindE0ELNS_15FloatRoundStyleE2EaEENS1_15EpilogueDefaultEEEEEvvEEEEvNT_6ParamsE,"",@"SHT_CUDA_INFO"
	.sectionflags	@""
	.align	4


	//----- nvinfo : EIATTR_CUDA_API_VERSION
	.align		4
        /*0000*/ 	.byte	0x04, 0x37
        /*0002*/ 	.short	(.L_21 - .L_20)
.L_20:
        /*0004*/ 	.word	0x00000082


	//----- nvinfo : EIATTR_KPARAM_INFO
	.align		4
.L_21:
        /*0008*/ 	.byte	0x04, 0x17
        /*000a*/ 	.short	(.L_23 - .L_22)
.L_22:
        /*000c*/ 	.word	0x00000000
        /*0010*/ 	.short	0x0000
        /*0012*/ 	.short	0x0070
        /*0014*/ 	.byte	0x00, 0xf0, 0x01, 0x10


	//----- nvinfo : EIATTR_SPARSE_MMA_MASK
	.align		4
.L_23:
        /*0018*/ 	.byte	0x03, 0x50
        /*001a*/ 	.short	0x0000


	//----- nvinfo : EIATTR_MAXREG_COUNT
	.align		4
        /*001c*/ 	.byte	0x03, 0x1b
        /*001e*/ 	.short	0x00a8


	//----- nvinfo : EIATTR_NUM_BARRIERS
	.align		4
        /*0020*/ 	.byte	0x02, 0x4c
        /*0022*/ 	.byte	0x01
	.zero		1


	//----- nvinfo : EIATTR_EXTERNS
	.align		4
        /*0024*/ 	.byte	0x04, 0x0f
        /*0026*/ 	.short	(.L_25 - .L_24)


	//   ....[0]....
	.align		4
.L_24:
        /*0028*/ 	.word	index@(__assertfail)


	//----- nvinfo : EIATTR_ANNOTATIONS
	.align		4
.L_25:
        /*002c*/ 	.byte	0x04, 0x55
        /*002e*/ 	.short	(.L_27 - .L_26)


	//   ....[0]....
.L_26:
        /*0030*/ 	.word	0x00000001
        /*0034*/ 	.byte	0xb0, 0x0a, 0x00, 0x00, 0x01, 0x00, 0x00, 0x00, 0xd0, 0x80, 0x00, 0x00, 0x01, 0x00, 0x00, 0x00
        /*0044*/ 	.byte	0xe0, 0x8c, 0x00, 0x00


	//----- nvinfo : EIATTR_MERCURY_ISA_VERSION
	.align		4
.L_27:
        /*0048*/ 	.byte	0x03, 0x5f
        /*004a*/ 	.short	0x0101


	//----- nvinfo : EIATTR_INT_WARP_WIDE_INSTR_OFFSETS
	.align		4
        /*004c*/ 	.byte	0x04, 0x31
        /*004e*/ 	.short	(.L_29 - .L_28)


	//   ....[0]....
.L_28:
        /*0050*/ 	.word	0x000003c0


	//   ....[1]....
        /*0054*/ 	.word	0x000003e0


	//   ....[2]....
        /*0058*/ 	.word	0x00000460


	//   ....[3]....
        /*005c*/ 	.word	0x00000470


	//   ....[4]....
        /*0060*/ 	.word	0x00000480


	//   ....[5]....
        /*0064*/ 	.word	0x000004a0


	//   ....[6]....
        /*0068*/ 	.word	0x00000530


	//   ....[7]....
        /*006c*/ 	.word	0x00000550


	//----- nvinfo : EIATTR_COOP_GROUP_MASK_REGIDS
	.align		4
.L_29:
        /*0070*/ 	.byte	0x04, 0x29
        /*0072*/ 	.short	(.L_31 - .L_30)


	//   ....[0]....
.L_30:
        /*0074*/ 	.word	0xffffffff


	//   ....[1]....
        /*0078*/ 	.word	0xffffffff


	//   ....[2]....
        /*007c*/ 	.word	0xffffffff


	//   ....[3]....
        /*0080*/ 	.word	0xffffffff


	//   ....[4]....
        /*0084*/ 	.word	0xffffffff


	//   ....[5]....
        /*0088*/ 	.word	0xffffffff


	//----- nvinfo : EIATTR_COOP_GROUP_INSTR_OFFSETS
	.align		4
.L_31:
        /*008c*/ 	.byte	0x04, 0x28
        /*008e*/ 	.short	(.L_33 - .L_32)


	//   ....[0]....
.L_32:
        /*0090*/ 	.word	0x00000070


	//   ....[1]....
        /*0094*/ 	.word	0x00000080


	//   ....[2]....
        /*0098*/ 	.word	0x00000140


	//   ....[3]....
        /*009c*/ 	.word	0x000002b0


	//   ....[4]....
        /*00a0*/ 	.word	0x000002f0


	//   ....[5]....
        /*00a4*/ 	.word	0x00000340


	//----- nvinfo : EIATTR_REG_RECONFIG
	.align		4
.L_33:
        /*00a8*/ 	.byte	0x01, 0x54
	.zero		2


	//----- nvinfo : EIATTR_SYSCALL_OFFSETS
	.align		4
        /*00ac*/ 	.byte	0x04, 0x46
        /*00ae*/ 	.short	(.L_35 - .L_34)


	//   ....[0]....
.L_34:
        /*00b0*/ 	.word	0x00001550


	//----- nvinfo : EIATTR_MBARRIER_INSTR_OFFSETS
	.align		4
.L_35:
        /*00b4*/ 	.byte	0x04, 0x39
        /*00b6*/ 	.short	(.L_37 - .L_36)


	//   ....[0]....
.L_36:
        /*00b8*/ 	.word	0x00000240
        /*00bc*/ 	.word	0x000000ff
        /*00c0*/ 	.word	0x00000000
        /*00c4*/ 	.short	0x0100
        /*00c6*/ 	.byte	0x08
	.zero		1


	//   ....[1]....
        /*00c8*/ 	.word	0x00000250
        /*00cc*/ 	.word	0x000000ff
        /*00d0*/ 	.word	0x00000018
        /*00d4*/ 	.short	0x0100
        /*00d6*/ 	.byte	0x08
	.zero		1


	//   ....[2]....
        /*00d8*/ 	.word	0x00000260
        /*00dc*/ 	.word	0x000000ff
        /*00e0*/ 	.word	0x00000008
        /*00e4*/ 	.short	0x0100
        /*00e6*/ 	.byte	0x08
	.zero		1


	//   ....[3]....
        /*00e8*/ 	.word	0x00000270
        /*00ec*/ 	.word	0x000000ff
        /*00f0*/ 	.word	0x00000020
        /*00f4*/ 	.short	0x0100
        /*00f6*/ 	.byte	0x08
	.zero		1


	//   ....[4]....
        /*00f8*/ 	.word	0x00000280
        /*00fc*/ 	.word	0x000000ff
        /*0100*/ 	.word	0x00000010
        /*0104*/ 	.short	0x0100
        /*0106*/ 	.byte	0x08
	.zero		1


	//   ....[5]....
        /*0108*/ 	.word	0x00000290
        /*010c*/ 	.word	0x000000ff
        /*0110*/ 	.word	0x00000028
        /*0114*/ 	.short	0x0100
        /*0116*/ 	.byte	0x08
	.zero		1


	//   ....[6]....
        /*0118*/ 	.word	0x00000590
        /*011c*/ 	.word	0x000000ff
        /*0120*/ 	.word	0x00000060
        /*0124*/ 	.short	0x0100
        /*0126*/ 	.byte	0x08
	.zero		1


	//   ....[7]....
        /*0128*/ 	.word	0x00000600
        /*012c*/ 	.word	0x000000ff
        /*0130*/ 	.word	0x00000068
        /*0134*/ 	.short	0x0100
        /*0136*/ 	.byte	0x08
	.zero		1


	//   ....[8]....
        /*0138*/ 	.word	0x00000620
        /*013c*/ 	.word	0x000000ff
        /*0140*/ 	.word	0x00000040
        /*0144*/ 	.short	0x0100
        /*0146*/ 	.byte	0x09
	.zero		1


	//   ....[9]....
        /*0148*/ 	.word	0x00000630
        /*014c*/ 	.word	0x000000ff
        /*0150*/ 	.word	0x00000048
        /*0154*/ 	.short	0x0100
        /*0156*/ 	.byte	0x09
	.zero		1


	//   ....[10]....
        /*0158*/ 	.word	0x00000640
        /*015c*/ 	.word	0x000000ff
        /*0160*/ 	.word	0x00000050
        /*0164*/ 	.short	0x0100
        /*0166*/ 	.byte	0x09
	.zero		1


	//   ....[11]....
        /*0168*/ 	.word	0x00000650
        /*016c*/ 	.word	0x000000ff
        /*0170*/ 	.word	0x00000058
        /*0174*/ 	.short	0x0100
        /*0176*/ 	.byte	0x09
	.zero		1


	//   ....[12]....
        /*0178*/ 	.word	0x00001430
        /*017c*/ 	.word	0x0000009f
        /*0180*/ 	.word	0x00000000
        /*0184*/ 	.short	0x010a
        /*0186*/ 	.byte	0x2a
	.zero		1


	//   ....[13]....
        /*0188*/ 	.word	0x000015e0
        /*018c*/ 	.word	0x00000003
        /*0190*/ 	.word	0x00000000
        /*0194*/ 	.short	0x010a
        /*0196*/ 	.byte	0x3f
	.zero		1


	//   ....[14]....
        /*0198*/ 	.word	0x00001640
        /*019c*/ 	.word	0x00000003
        /*01a0*/ 	.word	0x00000000
        /*01a4*/ 	.short	0x010a
        /*01a6*/ 	.byte	0x3f
	.zero		1


	//   ....[15]....
        /*01a8*/ 	.word	0x000018a0
        /*01ac*/ 	.word	0x000000ff
        /*01b0*/ 	.word	0x00000000
        /*01b4*/ 	.short	0x010a
        /*01b6*/ 	.byte	0x04
	.zero		1


	//   ....[16]....
        /*01b8*/ 	.word	0x000018e0
        /*01bc*/ 	.word	0x000000ff
        /*01c0*/ 	.word	0x00000000
        /*01c4*/ 	.short	0x010a
        /*01c6*/ 	.byte	0x04
	.zero		1


	//   ....[17]....
        /*01c8*/ 	.word	0x00001a40
        /*01cc*/ 	.word	0x000000ff
        /*01d0*/ 	.word	0x00000000
        /*01d4*/ 	.short	0x0101
        /*01d6*/ 	.byte	0x04
	.zero		1


	//   ....[18]....
        /*01d8*/ 	.word	0x00001b30
        /*01dc*/ 	.word	0x0000009e
        /*01e0*/ 	.word	0x00000000
        /*01e4*/ 	.short	0x0101
        /*01e6*/ 	.byte	0x2d
	.zero		1


	//   ....[19]....
        /*01e8*/ 	.word	0x00001c00
        /*01ec*/ 	.word	0x000000ff
        /*01f0*/ 	.word	0x00000000
        /*01f4*/ 	.short	0x0101
        /*01f6*/ 	.byte	0x06
	.zero		1


	//   ....[20]....
        /*01f8*/ 	.word	0x00001cb0
        /*01fc*/ 	.word	0x0000009f
        /*0200*/ 	.word	0x00000010
        /*0204*/ 	.short	0x010a
        /*0206*/ 	.byte	0x2a
	.zero		1


	//   ....[21]....
        /*0208*/ 	.word	0x000080f0
        /*020c*/ 	.word	0x000000a0
        /*0210*/ 	.word	0x00000000
        /*0214*/ 	.short	0x0101
        /*0216*/ 	.byte	0x2d
	.zero		1


	//   ....[22]....
        /*0218*/ 	.word	0x00008a50
        /*021c*/ 	.word	0x0000000a
        /*0220*/ 	.word	0x00000018
        /*0224*/ 	.short	0x010a
        /*0226*/ 	.byte	0x3f
	.zero		1


	//   ....[23]....
        /*0228*/ 	.word	0x00008df0
        /*022c*/ 	.word	0x00000005
        /*0230*/ 	.word	0x00000068
        /*0234*/ 	.short	0x0101
        /*0236*/ 	.byte	0x3f
	.zero		1


	//   ....[24]....
        /*0238*/ 	.word	0x00009570
        /*023c*/ 	.word	0x00000009
        /*0240*/ 	.word	0x00000000
        /*0244*/ 	.short	0x010a
        /*0246*/ 	.byte	0x3f
	.zero		1


	//   ....[25]....
        /*0248*/ 	.word	0x000095f0
        /*024c*/ 	.word	0x00000006
        /*0250*/ 	.word	0x00000000
        /*0254*/ 	.short	0x010a
        /*0256*/ 	.byte	0x3f
	.zero		1


	//   ....[26]....
        /*0258*/ 	.word	0x00009680
        /*025c*/ 	.word	0x00000003
        /*0260*/ 	.word	0x00000000
        /*0264*/ 	.short	0x010a
        /*0266*/ 	.byte	0x3f
	.zero		1


	//   ....[27]....
        /*0268*/ 	.word	0x000096e0
        /*026c*/ 	.word	0x0000009d
        /*0270*/ 	.word	0x00000000
        /*0274*/ 	.short	0x010a
        /*0276*/ 	.byte	0x3f
	.zero		1


	//   ....[28]....
        /*0278*/ 	.word	0x00009730
        /*027c*/ 	.word	0x00000003
        /*0280*/ 	.word	0x00000000
        /*0284*/ 	.short	0x010a
        /*0286*/ 	.byte	0x3f
	.zero		1


	//   ....[29]....
        /*0288*/ 	.word	0x00009790
        /*028c*/ 	.word	0x00000004
        /*0290*/ 	.word	0x00000000
        /*0294*/ 	.short	0x010a
        /*0296*/ 	.byte	0x3f
	.zero		1


	//   ....[30]....
        /*0298*/ 	.word	0x000097e0
        /*029c*/ 	.word	0x0000009d
        /*02a0*/ 	.word	0x00000010
        /*02a4*/ 	.short	0x010a
        /*02a6*/ 	.byte	0x3f
	.zero		1


	//   ....[31]....
        /*02a8*/ 	.word	0x000098b0
        /*02ac*/ 	.word	0x0000000a
        /*02b0*/ 	.word	0x00000018
        /*02b4*/ 	.short	0x010a
        /*02b6*/ 	.byte	0x3f
	.zero		1


	//   ....[32]....
        /*02b8*/ 	.word	0x00009980
        /*02bc*/ 	.word	0x00000009
        /*02c0*/ 	.word	0x00000000
        /*02c4*/ 	.short	0x010a
        /*02c6*/ 	.byte	0x3f
	.zero		1


	//   ....[33]....
        /*02c8*/ 	.word	0x000099d0
        /*02cc*/ 	.word	0x00000006
        /*02d0*/ 	.word	0x00000000
        /*02d4*/ 	.short	0x010a
        /*02d6*/ 	.byte	0x3f
	.zero		1


	//----- nvinfo : EIATTR_NUM_MBARRIERS
	.align		4
.L_37:
        /*02d8*/ 	.byte	0x03, 0x38
        /*02da*/ 	.short	0x000c


	//----- nvinfo : EIATTR_EXIT_INSTR_OFFSETS
	.align		4
        /*02dc*/ 	.byte	0x04, 0x1c
        /*02de*/ 	.short	(.L_39 - .L_38)


	//   ....[0]....
.L_38:
        /*02e0*/ 	.word	0x00001160


	//   ....[1]....
        /*02e4*/ 	.word	0x000011c0


	//   ....[2]....
        /*02e8*/ 	.word	0x00008780


	//   ....[3]....
        /*02ec*/ 	.word	0x000087b0


	//   ....[4]....
        /*02f0*/ 	.word	0x000096d0


	//----- nvinfo : EIATTR_MAX_THREADS
	.align		4
.L_39:
        /*02f4*/ 	.byte	0x04, 0x05
        /*02f6*/ 	.short	(.L_41 - .L_40)
.L_40:
        /*02f8*/ 	.word	0x00000180
        /*02fc*/ 	.word	0x00000001
        /*0300*/ 	.word	0x00000001


	//----- nvinfo : EIATTR_CRS_STACK_SIZE
	.align		4
.L_41:
        /*0304*/ 	.byte	0x04, 0x1e
        /*0306*/ 	.short	(.L_43 - .L_42)
.L_42:
        /*0308*/ 	.word	0x00000000


	//----- nvinfo : EIATTR_CBANK_PARAM_SIZE
	.align		4
.L_43:
        /*030c*/ 	.byte	0x03, 0x19
        /*030e*/ 	.short	0x0470


	//----- nvinfo : EIATTR_PARAM_CBANK
	.align		4
        /*0310*/ 	.byte	0x04, 0x0a
        /*0312*/ 	.short	(.L_45 - .L_44)
	.align		4
.L_44:
        /*0314*/ 	.word	index@(.nv.constant0._ZN7cutlass13device_kernelINS_4gemm6kernel13GemmUniversalIN4cute5tupleIJiiiiEEENS1_10collective13CollectiveMmaINS1_34MainloopSm90TmaGmmaWarpSpecializedILi3ENS5_IJNS4_1CILi1EEESB_SB_EEENS1_32KernelTmaWarpSpecializedPingpongEEENS5_IJNSA_ILi64EEENSA_ILi256EEESF_EEEaNS5_IJlSB_lEEEaSI_NS4_8TiledMMAINS4_8MMA_AtomIJNS4_4SM904GMMA27MMA_64x256x32_S32S8S8_SS_TNEEEENS4_6LayoutISC_NS5_IJNSA_ILi0EEESQ_SQ_EEEEENS5_IJNS4_10UnderscoreEST_ST_EEEEENS4_13SM90_TMA_LOADENS4_14ComposedLayoutINS4_7SwizzleILi2ELi4ELi3EEENS4_18smem_ptr_flag_bitsILi8EEENSP_INS5_IJNSA_ILi8EEESF_EEENS5_IJSF_SB_EEEEEEEvNS4_8identityESW_S16_vS17_EENS_8epilogue10collective6detail29Sm90TmaWarpSpecializedAdapterINS1A_15DefaultEpilogueIaSI_SI_NS19_6thread17LinearCombinationIaLi1EiiLNS1E_9ScaleType4KindE0ELNS_15FloatRoundStyleE2EaEENS1_15EpilogueDefaultEEEEEvvEEEEvNT_6ParamsE)
        /*0318*/ 	.short	0x0210
        /*031a*/ 	.short	0x0470


	//----- nvinfo : EIATTR_SW_WAR
	.align		4
.L_45:
        /*031c*/ 	.byte	0x04, 0x36
        /*031e*/ 	.short	(.L_47 - .L_46)
.L_46:
        /*0320*/ 	.word	0x00000008
.L_47:


//--------------------- .nv.callgraph             --------------------------
	.section	.nv.callgraph,"",@"SHT_CUDA_CALLGRAPH"
	.align	4
	.sectionentsize	8
	.align		4
        /*0000*/ 	.word	0x00000000
	.align		4
        /*0004*/ 	.word	0xffffffff
	.align		4
        /*0008*/ 	.word	index@(_ZN7cutlass13device_kernelINS_4gemm6kernel13GemmUniversalIN4cute5tupleIJiiiiEEENS1_10collective13CollectiveMmaINS1_34MainloopSm90TmaGmmaWarpSpecializedILi3ENS5_IJNS4_1CILi1EEESB_SB_EEENS1_32KernelTmaWarpSpecializedPingpongEEENS5_IJNSA_ILi64EEENSA_ILi256EEESF_EEEaNS5_IJlSB_lEEEaSI_NS4_8TiledMMAINS4_8MMA_AtomIJNS4_4SM904GMMA27MMA_64x256x32_S32S8S8_SS_TNEEEENS4_6LayoutISC_NS5_IJNSA_ILi0EEESQ_SQ_EEEEENS5_IJNS4_10UnderscoreEST_ST_EEEEENS4_13SM90_TMA_LOADENS4_14ComposedLayoutINS4_7SwizzleILi2ELi4ELi3EEENS4_18smem_ptr_flag_bitsILi8EEENSP_INS5_IJNSA_ILi8EEESF_EEENS5_IJSF_SB_EEEEEEEvNS4_8identityESW_S16_vS17_EENS_8epilogue10collective6detail29Sm90TmaWarpSpecializedAdapterINS1A_15DefaultEpilogueIaSI_SI_NS19_6thread17LinearCombinationIaLi1EiiLNS1E_9ScaleType4KindE0ELNS_15FloatRoundStyleE2EaEENS1_15EpilogueDefaultEEEEEvvEEEEvNT_6ParamsE)
	.align		4
        /*000c*/ 	.word	index@(__assertfail)
	.align		4
        /*0010*/ 	.word	0x00000000
	.align		4
        /*0014*/ 	.word	0xfffffffe
	.align		4
        /*0018*/ 	.word	0x00000000
	.align		4
        /*001c*/ 	.word	0xfffffffd
	.align		4
        /*0020*/ 	.word	0x00000000
	.align		4
        /*0024*/ 	.word	0xfffffffc


//--------------------- .nv.constant4             --------------------------
	.section	.nv.constant4,"a",@progbits
	.align	8
	.align		8
.nv.constant4:
        /*0000*/ 	.dword	__assertfail
	.align		8
        /*0008*/ 	.dword	__unnamed_1
	.align		8
        /*0010*/ 	.dword	_ZN39_INTERNAL_70c21d80_4_k_cu_3d675fb8_43124cuda3std3__45__cpo5beginE
	.align		8
        /*0018*/ 	.dword	_ZN39_INTERNAL_70c21d80_4_k_cu_3d675fb8_43124cuda3std3__45__cpo3endE
	.align		8
        /*0020*/ 	.dword	_ZN39_INTERNAL_70c21d80_4_k_cu_3d675fb8_43124cuda3std3__45__cpo6cbeginE
	.align		8
        /*0028*/ 	.dword	_ZN39_INTERNAL_70c21d80_4_k_cu_3d675fb8_43124cuda3std3__45__cpo4cendE
	.align		8
        /*0030*/ 	.dword	_ZN39_INTERNAL_70c21d80_4_k_cu_3d675fb8_43124cuda3std3__441_GLOBAL__N__70c21d80_4_k_cu_3d675fb8_43126ignoreE
	.align		8
        /*0038*/ 	.dword	_ZN39_INTERNAL_70c21d80_4_k_cu_3d675fb8_43124cuda3std3__419piecewise_constructE
	.align		8
        /*0040*/ 	.dword	_ZN39_INTERNAL_70c21d80_4_k_cu_3d675fb8_43124cuda3std3__48in_placeE
	.align		8
        /*0048*/ 	.dword	_ZN39_INTERNAL_70c21d80_4_k_cu_3d675fb8_43124cuda3std6ranges3__45__cpo4swapE
	.align		8
        /*0050*/ 	.dword	_ZN39_INTERNAL_70c21d80_4_k_cu_3d675fb8_43124cuda3std6ranges3__45__cpo9iter_moveE
	.align		8
        /*0058*/ 	.dword	_ZN39_INTERNAL_70c21d80_4_k_cu_3d675fb8_43124cute7productE
	.align		8
        /*0060*/ 	.dword	_ZN39_INTERNAL_70c21d80_4_k_cu_3d675fb8_43124cute1_E
	.align		8
        /*0068*/ 	.dword	$str$22
	.align		8
        /*0070*/ 	.dword	$str$23


//--------------------- .text._ZN7cutlass13device_kernelINS_4gemm6kernel13GemmUniversalIN4cute5tupleIJiiiiEEENS1_10collective13CollectiveMmaINS1_34MainloopSm90TmaGmmaWarpSpecializedILi3ENS5_IJNS4_1CILi1EEESB_SB_EEENS1_32KernelTmaWarpSpecializedPingpongEEENS5_IJNSA_ILi64EEENSA_ILi256EEESF_EEEaNS5_IJlSB_lEEEaSI_NS4_8TiledMMAINS4_8MMA_AtomIJNS4_4SM904GMMA27MMA_64x256x32_S32S8S8_SS_TNEEEENS4_6LayoutISC_NS5_IJNSA_ILi0EEESQ_SQ_EEEEENS5_IJNS4_10UnderscoreEST_ST_EEEEENS4_13SM90_TMA_LOADENS4_14ComposedLayoutINS4_7SwizzleILi2ELi4ELi3EEENS4_18smem_ptr_flag_bitsILi8EEENSP_INS5_IJNSA_ILi8EEESF_EEENS5_IJSF_SB_EEEEEEEvNS4_8identityESW_S16_vS17_EENS_8epilogue10collective6detail29Sm90TmaWarpSpecializedAdapterINS1A_15DefaultEpilogueIaSI_SI_NS19_6thread17LinearCombinationIaLi1EiiLNS1E_9ScaleType4KindE0ELNS_15FloatRoundStyleE2EaEENS1_15EpilogueDefaultEEEEEvvEEEEvNT_6ParamsE --------------------------
	.section	.text._ZN7cutlass13device_kernelINS_4gemm6kernel13GemmUniversalIN4cute5tupleIJiiiiEEENS1_10collective13CollectiveMmaINS1_34MainloopSm90TmaGmmaWarpSpecializedILi3ENS5_IJNS4_1CILi1EEESB_SB_EEENS1_32KernelTmaWarpSpecializedPingpongEEENS5_IJNSA_ILi64EEENSA_ILi256EEESF_EEEaNS5_IJlSB_lEEEaSI_NS4_8TiledMMAINS4_8MMA_AtomIJNS4_4SM904GMMA27MMA_64x256x32_S32S8S8_SS_TNEEEENS4_6LayoutISC_NS5_IJNSA_ILi0EEESQ_SQ_EEEEENS5_IJNS4_10UnderscoreEST_ST_EEEEENS4_13SM90_TMA_LOADENS4_14ComposedLayoutINS4_7SwizzleILi2ELi4ELi3EEENS4_18smem_ptr_flag_bitsILi8EEENSP_INS5_IJNSA_ILi8EEESF_EEENS5_IJSF_SB_EEEEEEEvNS4_8identityESW_S16_vS17_EENS_8epilogue10collective6detail29Sm90TmaWarpSpecializedAdapterINS1A_15DefaultEpilogueIaSI_SI_NS19_6thread17LinearCombinationIaLi1EiiLNS1E_9ScaleType4KindE0ELNS_15FloatRoundStyleE2EaEENS1_15EpilogueDefaultEEEEEvvEEEEvNT_6ParamsE,"ax",@progbits
	.align	128
.text._ZN7cutlass13device_kernelINS_4gemm6kernel13GemmUniversalIN4cute5tupleIJiiiiEEENS1_10collective13CollectiveMmaINS1_34MainloopSm90TmaGmmaWarpSpecializedILi3ENS5_IJNS4_1CILi1EEESB_SB_EEENS1_32KernelTmaWarpSpecializedPingpongEEENS5_IJNSA_ILi64EEENSA_ILi256EEESF_EEEaNS5_IJlSB_lEEEaSI_NS4_8TiledMMAINS4_8MMA_AtomIJNS4_4SM904GMMA27MMA_64x256x32_S32S8S8_SS_TNEEEENS4_6LayoutISC_NS5_IJNSA_ILi0EEESQ_SQ_EEEEENS5_IJNS4_10UnderscoreEST_ST_EEEEENS4_13SM90_TMA_LOADENS4_14ComposedLayoutINS4_7SwizzleILi2ELi4ELi3EEENS4_18smem_ptr_flag_bitsILi8EEENSP_INS5_IJNSA_ILi8EEESF_EEENS5_IJSF_SB_EEEEEEEvNS4_8identityESW_S16_vS17_EENS_8epilogue10collective6detail29Sm90TmaWarpSpecializedAdapterINS1A_15DefaultEpilogueIaSI_SI_NS19_6thread17LinearCombinationIaLi1EiiLNS1E_9ScaleType4KindE0ELNS_15FloatRoundStyleE2EaEENS1_15EpilogueDefaultEEEEEvvEEEEvNT_6ParamsE:
        .type           _ZN7cutlass13device_kernelINS_4gemm6kernel13GemmUniversalIN4cute5tupleIJiiiiEEENS1_10collective13CollectiveMmaINS1_34MainloopSm90TmaGmmaWarpSpecializedILi3ENS5_IJNS4_1CILi1EEESB_SB_EEENS1_32KernelTmaWarpSpecializedPingpongEEENS5_IJNSA_ILi64EEENSA_ILi256EEESF_EEEaNS5_IJlSB_lEEEaSI_NS4_8TiledMMAINS4_8MMA_AtomIJNS4_4SM904GMMA27MMA_64x256x32_S32S8S8_SS_TNEEEENS4_6LayoutISC_NS5_IJNSA_ILi0EEESQ_SQ_EEEEENS5_IJNS4_10UnderscoreEST_ST_EEEEENS4_13SM90_TMA_LOADENS4_14ComposedLayoutINS4_7SwizzleILi2ELi4ELi3EEENS4_18smem_ptr_flag_bitsILi8EEENSP_INS5_IJNSA_ILi8EEESF_EEENS5_IJSF_SB_EEEEEEEvNS4_8identityESW_S16_vS17_EENS_8epilogue10collective6detail29Sm90TmaWarpSpecializedAdapterINS1A_15DefaultEpilogueIaSI_SI_NS19_6thread17LinearCombinationIaLi1EiiLNS1E_9ScaleType4KindE0ELNS_15FloatRoundStyleE2EaEENS1_15EpilogueDefaultEEEEEvvEEEEvNT_6ParamsE,@function
        .size           _ZN7cutlass13device_kernelINS_4gemm6kernel13GemmUniversalIN4cute5tupleIJiiiiEEENS1_10collective13CollectiveMmaINS1_34MainloopSm90TmaGmmaWarpSpecializedILi3ENS5_IJNS4_1CILi1EEESB_SB_EEENS1_32KernelTmaWarpSpecializedPingpongEEENS5_IJNSA_ILi64EEENSA_ILi256EEESF_EEEaNS5_IJlSB_lEEEaSI_NS4_8TiledMMAINS4_8MMA_AtomIJNS4_4SM904GMMA27MMA_64x256x32_S32S8S8_SS_TNEEEENS4_6LayoutISC_NS5_IJNSA_ILi0EEESQ_SQ_EEEEENS5_IJNS4_10UnderscoreEST_ST_EEEEENS4_13SM90_TMA_LOADENS4_14ComposedLayoutINS4_7SwizzleILi2ELi4ELi3EEENS4_18smem_ptr_flag_bitsILi8EEENSP_INS5_IJNSA_ILi8EEESF_EEENS5_IJSF_SB_EEEEEEEvNS4_8identityESW_S16_vS17_EENS_8epilogue10collective6detail29Sm90TmaWarpSpecializedAdapterINS1A_15DefaultEpilogueIaSI_SI_NS19_6thread17LinearCombinationIaLi1EiiLNS1E_9ScaleType4KindE0ELNS_15FloatRoundStyleE2EaEENS1_15EpilogueDefaultEEEEEvvEEEEvNT_6ParamsE,(.L_x_327 - _ZN7cutlass13device_kernelINS_4gemm6kernel13GemmUniversalIN4cute5tupleIJiiiiEEENS1_10collective13CollectiveMmaINS1_34MainloopSm90TmaGmmaWarpSpecializedILi3ENS5_IJNS4_1CILi1EEESB_SB_EEENS1_32KernelTmaWarpSpecializedPingpongEEENS5_IJNSA_ILi64EEENSA_ILi256EEESF_EEEaNS5_IJlSB_lEEEaSI_NS4_8TiledMMAINS4_8MMA_AtomIJNS4_4SM904GMMA27MMA_64x256x32_S32S8S8_SS_TNEEEENS4_6LayoutISC_NS5_IJNSA_ILi0EEESQ_SQ_EEEEENS5_IJNS4_10UnderscoreEST_ST_EEEEENS4_13SM90_TMA_LOADENS4_14ComposedLayoutINS4_7SwizzleILi2ELi4ELi3EEENS4_18smem_ptr_flag_bitsILi8EEENSP_INS5_IJNSA_ILi8EEESF_EEENS5_IJSF_SB_EEEEEEEvNS4_8identityESW_S16_vS17_EENS_8epilogue10collective6detail29Sm90TmaWarpSpecializedAdapterINS1A_15DefaultEpilogueIaSI_SI_NS19_6thread17LinearCombinationIaLi1EiiLNS1E_9ScaleType4KindE0ELNS_15FloatRoundStyleE2EaEENS1_15EpilogueDefaultEEEEEvvEEEEvNT_6ParamsE)
        .other          _ZN7cutlass13device_kernelINS_4gemm6kernel13GemmUniversalIN4cute5tupleIJiiiiEEENS1_10collective13CollectiveMmaINS1_34MainloopSm90TmaGmmaWarpSpecializedILi3ENS5_IJNS4_1CILi1EEESB_SB_EEENS1_32KernelTmaWarpSpecializedPingpongEEENS5_IJNSA_ILi64EEENSA_ILi256EEESF_EEEaNS5_IJlSB_lEEEaSI_NS4_8TiledMMAINS4_8MMA_AtomIJNS4_4SM904GMMA27MMA_64x256x32_S32S8S8_SS_TNEEEENS4_6LayoutISC_NS5_IJNSA_ILi0EEESQ_SQ_EEEEENS5_IJNS4_10UnderscoreEST_ST_EEEEENS4_13SM90_TMA_LOADENS4_14ComposedLayoutINS4_7SwizzleILi2ELi4ELi3EEENS4_18smem_ptr_flag_bitsILi8EEENSP_INS5_IJNSA_ILi8EEESF_EEENS5_IJSF_SB_EEEEEEEvNS4_8identityESW_S16_vS17_EENS_8epilogue10collective6detail29Sm90TmaWarpSpecializedAdapterINS1A_15DefaultEpilogueIaSI_SI_NS19_6thread17LinearCombinationIaLi1EiiLNS1E_9ScaleType4KindE0ELNS_15FloatRoundStyleE2EaEENS1_15EpilogueDefaultEEEEEvvEEEEvNT_6ParamsE,@"STO_CUDA_ENTRY STV_DEFAULT"
_ZN7cutlass13device_kernelINS_4gemm6kernel13GemmUniversalIN4cute5tupleIJiiiiEEENS1_10collective13CollectiveMmaINS1_34MainloopSm90TmaGmmaWarpSpecializedILi3ENS5_IJNS4_1CILi1EEESB_SB_EEENS1_32KernelTmaWarpSpecializedPingpongEEENS5_IJNSA_ILi64EEENSA_ILi256EEESF_EEEaNS5_IJlSB_lEEEaSI_NS4_8TiledMMAINS4_8MMA_AtomIJNS4_4SM904GMMA27MMA_64x256x32_S32S8S8_SS_TNEEEENS4_6LayoutISC_NS5_IJNSA_ILi0EEESQ_SQ_EEEEENS5_IJNS4_10UnderscoreEST_ST_EEEEENS4_13SM90_TMA_LOADENS4_14ComposedLayoutINS4_7SwizzleILi2ELi4ELi3EEENS4_18smem_ptr_flag_bitsILi8EEENSP_INS5_IJNSA_ILi8EEESF_EEENS5_IJSF_SB_EEEEEEEvNS4_8identityESW_S16_vS17_EENS_8epilogue10collective6detail29Sm90TmaWarpSpecializedAdapterINS1A_15DefaultEpilogueIaSI_SI_NS19_6thread17LinearCombinationIaLi1EiiLNS1E_9ScaleType4KindE0ELNS_15FloatRoundStyleE2EaEENS1_15EpilogueDefaultEEEEEvvEEEEvNT_6ParamsE:
[----:B------:R-:W0:Y:S02]  /*0000*/  LDC R1, c[0x0][0x28] ;  /* 0x00000a00ff017b82 */ /* 0x000e240000000800 */
[----:B0-----:R-:W-:Y:S01]  /*0010*/  VIADD R1, R1, 0xfffffff8 ;  /* 0xfffffff801017836 */ /* 0x001fe20000000000 */
[----:B------:R-:W0:Y:S01]  /*0020*/  S2R R4, SR_TID.X ;  /* 0x0000000000047919 */ /* 0x000e220000002100 */
[----:B------:R-:W-:Y:S01]  /*0030*/  ELECT P0, URZ, PT ;  /* 0x00000000003f782f */ /* 0x000fe20003800000 */
[----:B------:R-:W-:Y:S01]  /*0040*/  BSSY B0, `(.L_x_0) ;  /* 0x000000f000007945 */ /* 0x000fe20003800000 */
[--C-:B0-----:R-:W-:Y:S02]  /*0050*/  SHF.R.U32.HI R0, RZ, 0x5, R4.reuse ;  /* 0x00000005ff007819 */ /* 0x101fe40000011604 */
[----:B------:R-:W-:-:S03]  /*0060*/  SHF.R.U32.HI R5, RZ, 0x7, R4 ;  /* 0x00000007ff057819 */ /* 0x000fc60000011604 */
[----:B------:R-:W0:Y:S04]  /*0070*/  SHFL.IDX PT, R2, R0, RZ, 0x1f ;  /* 0x00001fff00027589 */ /* 0x000e2800000e0000 */
[----:B------:R1:W2:Y:S01]  /*0080*/  SHFL.IDX PT, R8, R5, RZ, 0x1f ;  /* 0x00001fff05087589 */ /* 0x0002a200000e0000 */
[----:B0-----:R-:W-:-:S13]  /*0090*/  ISETP.NE.OR P0, PT, R2, RZ, !P0 ;  /* 0x000000ff0200720c */ /* 0x001fda0004705670 */
[----:B-12---:R-:W-:Y:S05]  /*00a0*/  @P0 BRA `(.L_x_1) ;  /* 0x0000000000200947 */ /* 0x006fea0003800000 */
[----:B------:R-:W-:Y:S02]  /*00b0*/  ULDC.64 UR4, c[0x0][0x198] ;  /* 0x0000660000047ab9 */ /* 0x000fe40000000a00 */
[----:B------:R-:W-:Y:S02]  /*00c0*/  UIADD3 UR6, UP0, UR4, 0xf0, URZ ;  /* 0x000000f004067890 */ /* 0x000fe4000ff1e03f */
[----:B------:R-:W-:Y:S02]  /*00d0*/  UIADD3 UR4, UP1, UR4, 0x1f0, URZ ;  /* 0x000001f004047890 */ /* 0x000fe4000ff3e03f */
[----:B------:R-:W-:Y:S02]  /*00e0*/  UIADD3.X UR7, URZ, UR5, URZ, UP0, !UPT ;  /* 0x000000053f077290 */ /* 0x000fe400087fe43f */
[----:B------:R-:W-:-:S07]  /*00f0*/  UIADD3.X UR5, URZ, UR5, URZ, UP1, !UPT ;  /* 0x000000053f057290 */ /* 0x000fce0008ffe43f */
[----:B------:R0:W-:Y:S02]  /*0100*/  UTMACCTL.PF [UR6] ;  /* 0x00000000060079b9 */ /* 0x0001e40008040000 */
[----:B------:R0:W-:Y:S02]  /*0110*/  UTMACCTL.PF [UR4] ;  /* 0x00000000040079b9 */ /* 0x0001e40008040000 */
[----:B0-----:R-:W-:Y:S01]  /*0120*/  NOP ;  /* 0x0000000000007918 */ /* 0x001fe20000000000 */
.L_x_1:
[----:B------:R-:W-:Y:S05]  /*0130*/  BSYNC B0 ;  /* 0x0000000000007941 */ /* 0x000fea0003800000 */
.L_x_0:
[----:B------:R-:W0:Y:S02]  /*0140*/  SHFL.IDX PT, R3, R0, RZ, 0x1f ;  /* 0x00001fff00037589 */ /* 0x000e2400000e0000 */
[----:B0-----:R-:W-:-:S13]  /*0150*/  ISETP.NE.AND P0, PT, R3, RZ, PT ;  /* 0x000000ff0300720c */ /* 0x001fda0003f05270 */
[----:B------:R-:W-:Y:S05]  /*0160*/  @P0 BRA `(.L_x_2) ;  /* 0x0000000000500947 */ /* 0x000fea0003800000 */
[----:B------:R-:W0:Y:S01]  /*0170*/  S2UR UR8, SR_CgaCtaId ;  /* 0x00000000000879c3 */ /* 0x000e220000008800 */
[----:B------:R-:W-:Y:S01]  /*0180*/  UMOV UR4, 0x400 ;  /* 0x0000040000047882 */ /* 0x000fe20000000000 */
[----:B------:R-:W-:Y:S01]  /*0190*/  UMOV UR5, 0x1 ;  /* 0x0000000100057882 */ /* 0x000fe20000000000 */
[----:B------:R-:W-:Y:S01]  /*01a0*/  UMOV UR6, 0x80 ;  /* 0x0000008000067882 */ /* 0x000fe20000000000 */
[----:B------:R-:W-:Y:S01]  /*01b0*/  ELECT P0, URZ, PT ;  /* 0x00000000003f782f */ /* 0x000fe20003800000 */
[----:B------:R-:W-:-:S04]  /*01c0*/  UIADD3 UR6, -UR6, 0x100000, URZ ;  /* 0x0010000006067890 */ /* 0x000fc8000fffe13f */
[----:B------:R-:W-:Y:S02]  /*01d0*/  USHF.L.U32 UR7, UR6, 0xb, URZ ;  /* 0x0000000b06077899 */ /* 0x000fe4000800063f */
[----:B------:R-:W-:Y:S02]  /*01e0*/  USHF.L.U32 UR6, UR6, 0x1, URZ ;  /* 0x0000000106067899 */ /* 0x000fe4000800063f */
[----:B0-----:R-:W-:Y:S02]  /*01f0*/  ULEA UR8, UR8, UR4, 0x18 ;  /* 0x0000000408087291 */ /* 0x001fe4000f8ec03f */
[----:B------:R-:W-:-:S04]  /*0200*/  UIADD3 UR4, -UR5, 0x100000, URZ ;  /* 0x0010000005047890 */ /* 0x000fc8000fffe13f */
[----:B------:R-:W-:Y:S02]  /*0210*/  USHF.L.U32 UR5, UR4, 0xb, URZ ;  /* 0x0000000b04057899 */ /* 0x000fe4000800063f */
[----:B------:R-:W-:Y:S01]  /*0220*/  USHF.L.U32 UR4, UR4, 0x1, URZ ;  /* 0x0000000104047899 */ /* 0x000fe2000800063f */
[----:B------:R-:W0:Y:S11]  /*0230*/  FENCE.VIEW.ASYNC.S ;  /* 0x00000000000073c6 */ /* 0x000e360000000000 */
[----:B0-----:R0:W1:Y:S01]  /*0240*/  SYNCS.EXCH.64 URZ, [UR8], UR4 ;  /* 0x00000004083f75b2 */ /* 0x0010620008000100 */
[----:B------:R0:W2:Y:S01]  /*0250*/  SYNCS.EXCH.64 URZ, [UR8+0x18], UR6 ;  /* 0x00001806083f75b2 */ /* 0x0000a20008000100 */
[----:B------:R0:W3:Y:S01]  /*0260*/  SYNCS.EXCH.64 URZ, [UR8+0x8], UR4 ;  /* 0x00000804083f75b2 */ /* 0x0000e20008000100 */
[----:B------:R0:W4:Y:S01]  /*0270*/  SYNCS.EXCH.64 URZ, [UR8+0x20], UR6 ;  /* 0x00002006083f75b2 */ /* 0x0001220008000100 */
[----:B------:R0:W0:Y:S01]  /*0280*/  SYNCS.EXCH.64 URZ, [UR8+0x10], UR4 ;  /* 0x00001004083f75b2 */ /* 0x0000220008000100 */
[----:B------:R0:W0:Y:S01]  /*0290*/  SYNCS.EXCH.64 URZ, [UR8+0x28], UR6 ;  /* 0x00002806083f75b2 */ /* 0x0000220008000100 */
[----:B------:R-:W-:Y:S01]  /*02a0*/  NOP ;  /* 0x0000000000007918 */ /* 0x000fe20000000000 */
.L_x_2:
[----:B------:R-:W5:Y:S01]  /*02b0*/  SHFL.IDX PT, R6, R0, RZ, 0x1f ;  /* 0x00001fff00067589 */ /* 0x000f6200000e0000 */
[----:B------:R-:W-:Y:S01]  /*02c0*/  ELECT P0, URZ, PT ;  /* 0x00000000003f782f */ /* 0x000fe20003800000 */
[----:B------:R-:W-:Y:S01]  /*02d0*/  NOP ;  /* 0x0000000000007918 */ /* 0x000fe20000000000 */
[----:B------:R-:W-:Y:S01]  /*02e0*/  ELECT P1, URZ, PT ;  /* 0x00000000003f782f */ /* 0x000fe20003820000 */
[----:B------:R-:W1:Y:S01]  /*02f0*/  SHFL.IDX PT, R3, R0, RZ, 0x1f ;  /* 0x00001fff00037589 */ /* 0x000e6200000e0000 */
[----:B0-----:R-:W-:Y:S01]  /*0300*/  UMOV UR4, 0x20 ;  /* 0x0000002000047882 */ /* 0x001fe20000000000 */
[----:B------:R-:W-:Y:S01]  /*0310*/  UMOV UR11, 0x80 ;  /* 0x00000080000b7882 */ /* 0x000fe20000000000 */
[----:B------:R-:W-:Y:S01]  /*0320*/  NOP ;  /* 0x0000000000007918 */ /* 0x000fe20000000000 */
[C---:B------:R-:W-:Y:S01]  /*0330*/  VIADD R33, R8.reuse, 0xffffffff ;  /* 0xffffffff08217836 */ /* 0x040fe20000000000 */
[----:B------:R-:W0:Y:S01]  /*0340*/  SHFL.IDX PT, R5, R5, RZ, 0x1f ;  /* 0x00001fff05057589 */ /* 0x000e2200000e0000 */
[----:B------:R-:W-:Y:S01]  /*0350*/  ULDC.64 UR36, c[0x0][0x208] ;  /* 0x0000820000247ab9 */ /* 0x000fe20000000a00 */
[----:B------:R-:W-:-:S02]  /*0360*/  ISETP.NE.AND P2, PT, R8, RZ, PT ;  /* 0x000000ff0800720c */ /* 0x000fc40003f45270 */
[----:B------:R-:W-:Y:S02]  /*0370*/  ISETP.GE.U32.AND P3, PT, R33, 0x2, PT ;  /* 0x000000022100780c */ /* 0x000fe40003f66070 */
[----:B-----5:R-:W-:Y:S02]  /*0380*/  ISETP.NE.OR P0, PT, R6, RZ, !P0 ;  /* 0x000000ff0600720c */ /* 0x020fe40004705670 */
[----:B-1----:R-:W-:Y:S02]  /*0390*/  ISETP.NE.OR P1, PT, R3, RZ, !P1 ;  /* 0x000000ff0300720c */ /* 0x002fe40004f25670 */
[----:B------:R-:W-:-:S04]  /*03a0*/  SHF.R.S32.HI R3, RZ, 0x1f, R2 ;  /* 0x0000001fff037819 */ /* 0x000fc80000011402 */
[----:B------:R-:W-:-:S05]  /*03b0*/  LEA.HI R3, R3, R2, RZ, 0x2 ;  /* 0x0000000203037211 */ /* 0x000fca00078f10ff */
[----:B------:R-:W-:Y:S01]  /*03c0*/  VOTEU.ALL UP0, P0 ;  /* 0x00000000003f7886 */ /* 0x000fe20000000000 */
[----:B------:R-:W-:Y:S01]  /*03d0*/  LOP3.LUT R3, R3, 0xfffffffc, RZ, 0xc0, !PT ;  /* 0xfffffffc03037812 */ /* 0x000fe200078ec0ff */
[----:B------:R-:W-:-:S03]  /*03e0*/  VOTEU.ALL UP1, P1 ;  /* 0x00000000003f7886 */ /* 0x000fc60000820000 */
[----:B------:R-:W1:Y:S01]  /*03f0*/  @!UP0 S2UR UR7, SR_CgaCtaId ;  /* 0x00000000000789c3 */ /* 0x000e620000008800 */
[----:B------:R-:W-:Y:S01]  /*0400*/  @!UP0 UMOV UR6, 0x400 ;  /* 0x0000040000068882 */ /* 0x000fe20000000000 */
[----:B------:R-:W-:-:S04]  /*0410*/  @!UP0 UIADD3 UR4, -UR4, 0x100000, URZ ;  /* 0x0010000004048890 */ /* 0x000fc8000fffe13f */
[----:B------:R-:W-:Y:S02]  /*0420*/  @!UP0 USHF.L.U32 UR5, UR4, 0xb, URZ ;  /* 0x0000000b04058899 */ /* 0x000fe4000800063f */
[----:B------:R-:W-:Y:S01]  /*0430*/  @!UP0 USHF.L.U32 UR4, UR4, 0x1, URZ ;  /* 0x0000000104048899 */ /* 0x000fe2000800063f */
[----:B------:R-:W-:Y:S01]  /*0440*/  IMAD.IADD R0, R2, 0x1, -R3 ;  /* 0x0000000102007824 */ /* 0x000fe200078e0a03 */
[----:B------:R-:W-:Y:S01]  /*0450*/  @!UP1 UMOV UR9, 0x400 ;  /* 0x0000040000099882 */ /* 0x000fe20000000000 */
[----:B------:R-:W-:Y:S01]  /*0460*/  VOTEU.ALL UP2, P1 ;  /* 0x00000000003f7886 */ /* 0x000fe20000840000 */
[----:B------:R-:W-:Y:S01]  /*0470*/  VOTEU.ALL UP3, P1 ;  /* 0x00000000003f7886 */ /* 0x000fe20000860000 */
[----:B------:R-:W-:Y:S01]  /*0480*/  VOTEU.ALL UP4, P1 ;  /* 0x00000000003f7886 */ /* 0x000fe20000880000 */
[----:B------:R-:W5:Y:S01]  /*0490*/  @!UP1 S2UR UR10, SR_CgaCtaId ;  /* 0x00000000000a99c3 */ /* 0x000f620000008800 */
[----:B------:R-:W-:Y:S01]  /*04a0*/  VOTEU.ALL UP5, P1 ;  /* 0x00000000003f7886 */ /* 0x000fe200008a0000 */
[----:B------:R-:W-:-:S04]  /*04b0*/  SHF.R.S32.HI R3, RZ, 0x1f, R4 ;  /* 0x0000001fff037819 */ /* 0x000fc80000011404 */
[----:B------:R-:W-:-:S04]  /*04c0*/  LEA.HI R3, R3, R4, RZ, 0x7 ;  /* 0x0000000403037211 */ /* 0x000fc800078f38ff */
[----:B------:R-:W-:-:S05]  /*04d0*/  LOP3.LUT R3, R3, 0xffffff80, RZ, 0xc0, !PT ;  /* 0xffffff8003037812 */ /* 0x000fca00078ec0ff */
[----:B------:R-:W-:Y:S01]  /*04e0*/  IMAD.IADD R3, R4, 0x1, -R3 ;  /* 0x0000000104037824 */ /* 0x000fe200078e0a03 */
[----:B-1----:R-:W-:Y:S02]  /*04f0*/  @!UP0 ULEA UR8, UR7, UR6, 0x18 ;  /* 0x0000000607088291 */ /* 0x002fe4000f8ec03f */
[----:B------:R-:W-:-:S04]  /*0500*/  @!UP1 UIADD3 UR6, -UR11, 0x100000, URZ ;  /* 0x001000000b069890 */ /* 0x000fc8000fffe13f */
[----:B------:R-:W-:Y:S02]  /*0510*/  @!UP1 USHF.L.U32 UR7, UR6, 0xb, URZ ;  /* 0x0000000b06079899 */ /* 0x000fe4000800063f */
[----:B------:R-:W-:Y:S01]  /*0520*/  @!UP1 USHF.L.U32 UR6, UR6, 0x1, URZ ;  /* 0x0000000106069899 */ /* 0x000fe2000800063f */
[----:B------:R-:W-:Y:S01]  /*0530*/  VOTEU.ALL UP0, P0 ;  /* 0x00000000003f7886 */ /* 0x000fe20000000000 */
[----:B-----5:R-:W-:Y:S01]  /*0540*/  @!UP1 ULEA UR9, UR10, UR9, 0x18 ;  /* 0x000000090a099291 */ /* 0x020fe2000f8ec03f */
[----:B------:R-:W-:Y:S02]  /*0550*/  VOTEU.ALL UP1, P0 ;  /* 0x00000000003f7886 */ /* 0x000fe40000020000 */
[----:B------:R-:W-:Y:S01]  /*0560*/  ULDC.64 UR10, c[0x0][0x598] ;  /* 0x00016600000a7ab9 */ /* 0x000fe20000000a00 */
[----:B------:R-:W-:Y:S01]  /*0570*/  ISETP.NE.AND P0, PT, R0, 0x3, PT ;  /* 0x000000030000780c */ /* 0x000fe20003f05270 */
[----:B------:R-:W1:Y:S02]  /*0580*/  FENCE.VIEW.ASYNC.S ;  /* 0x00000000000073c6 */ /* 0x000e640000000000 */
[----:B-1----:R1:W2:Y:S01]  /*0590*/  @!UP0 SYNCS.EXCH.64 URZ, [UR8+0x60], UR4 ;  /* 0x00006004083f85b2 */ /* 0x0022a20008000100 */
[----:B------:R-:W-:-:S02]  /*05a0*/  ISETP.NE.U32.AND P1, PT, RZ, UR10, PT ;  /* 0x0000000aff007c0c */ /* 0x000fc4000bf25070 */
[----:B------:R-:W-:Y:S02]  /*05b0*/  ISETP.EQ.OR P0, PT, R0, RZ, !P0 ;  /* 0x000000ff0000720c */ /* 0x000fe40004702670 */
[----:B------:R-:W-:Y:S02]  /*05c0*/  ISETP.NE.AND.EX P1, PT, RZ, UR11, PT, P1 ;  /* 0x0000000bff007c0c */ /* 0x000fe4000bf25310 */
[----:B------:R-:W-:-:S04]  /*05d0*/  ISETP.EQ.AND P0, PT, R8, RZ, P0 ;  /* 0x000000ff0800720c */ /* 0x000fc80000702270 */
[----:B------:R-:W-:-:S04]  /*05e0*/  SEL R16, RZ, 0x1, !P0 ;  /* 0x00000001ff107807 */ /* 0x000fc80004000000 */
[----:B------:R-:W-:Y:S01]  /*05f0*/  SEL R16, R16, 0x2, P3 ;  /* 0x0000000210107807 */ /* 0x000fe20001800000 */
[----:B------:R1:W2:Y:S01]  /*0600*/  @!UP1 SYNCS.EXCH.64 URZ, [UR8+0x68], UR4 ;  /* 0x00006804083f95b2 */ /* 0x0002a20008000100 */
[----:B------:R-:W-:Y:S01]  /*0610*/  NOP ;  /* 0x0000000000007918 */ /* 0x000fe20000000000 */
[----:B------:R1:W2:Y:S01]  /*0620*/  @!UP2 SYNCS.EXCH.64 URZ, [UR9+0x40], UR6 ;  /* 0x00004006093fa5b2 */ /* 0x0002a20008000100 */
[----:B------:R1:W2:Y:S01]  /*0630*/  @!UP3 SYNCS.EXCH.64 URZ, [UR9+0x48], UR6 ;  /* 0x00004806093fb5b2 */ /* 0x0002a20008000100 */
[----:B------:R1:W2:Y:S01]  /*0640*/  @!UP4 SYNCS.EXCH.64 URZ, [UR9+0x50], UR6 ;  /* 0x00005006093fc5b2 */ /* 0x0002a20008000100 */
[----:B------:R1:W2:Y:S01]  /*0650*/  @!UP5 SYNCS.EXCH.64 URZ, [UR9+0x58], UR6 ;  /* 0x00005806093fd5b2 */ /* 0x0002a20008000100 */
[----:B------:R-:W-:Y:S01]  /*0660*/  NOP ;  /* 0x0000000000007918 */ /* 0x000fe20000000000 */
[----:B--234-:R-:W-:Y:S06]  /*0670*/  BAR.SYNC.DEFER_BLOCKING 0x0 ;  /* 0x0000000000007b1d */ /* 0x01cfec0000010000 */
[----:B01----:R-:W-:Y:S05]  /*0680*/  @!P1 BRA `(.L_x_3) ;  /* 0x00000000001c9947 */ /* 0x003fea0003800000 */
[----:B------:R-:W0:Y:S02]  /*0690*/  LDC.64 R6, c[0x0][0x598] ;  /* 0x00016600ff067b82 */ /* 0x000e240000000a00 */
[----:B0-----:R-:W2:Y:S02]  /*06a0*/  LDG.E.64 R6, desc[UR36][R6.64] ;  /* 0x0000002406067981 */ /* 0x001ea4000c1e1b00 */
[----:B--2---:R-:W-:-:S04]  /*06b0*/  ISETP.NE.U32.AND P0, PT, R6, RZ, PT ;  /* 0x000000ff0600720c */ /* 0x004fc80003f05070 */
[----:B------:R-:W-:-:S13]  /*06c0*/  ISETP.NE.AND.EX P0, PT, R7, RZ, PT, P0 ;  /* 0x000000ff0700720c */ /* 0x000fda0003f05300 */
[----:B------:R-:W-:Y:S05]  /*06d0*/  @!P0 BRA `(.L_x_3) ;  /* 0x0000000000088947 */ /* 0x000fea0003800000 */
[----:B------:R1:W5:Y:S01]  /*06e0*/  LD.E R153, desc[UR36][R6.64] ;  /* 0x0000002406997980 */ /* 0x000362000c101900 */
[----:B------:R-:W-:Y:S05]  /*06f0*/  BRA `(.L_x_4) ;  /* 0x0000000000247947 */ /* 0x000fea0003800000 */
.L_x_3:
[----:B------:R-:W-:Y:S02]  /*0700*/  ULDC.64 UR4, c[0x0][0x588] ;  /* 0x0001620000047ab9 */ /* 0x000fe40000000a00 */
[----:B------:R-:W-:-:S04]  /*0710*/  ISETP.NE.U32.AND P0, PT, RZ, UR4, PT ;  /* 0x00000004ff007c0c */ /* 0x000fc8000bf05070 */
[----:B------:R-:W-:-:S13]  /*0720*/  ISETP.NE.AND.EX P0, PT, RZ, UR5, PT, P0 ;  /* 0x00000005ff007c0c */ /* 0x000fda000bf05300 */
[----:B------:R-:W-:Y:S05]  /*0730*/  @!P0 BRA `(.L_x_5) ;  /* 0x00000000000c8947 */ /* 0x000fea0003800000 */
[----:B------:R-:W0:Y:S02]  /*0740*/  LDC.64 R6, c[0x0][0x588] ;  /* 0x00016200ff067b82 */ /* 0x000e240000000a00 */
[----:B0-----:R0:W5:Y:S01]  /*0750*/  LDG.E R153, desc[UR36][R6.64] ;  /* 0x0000002406997981 */ /* 0x001162000c1e1900 */
[----:B------:R-:W-:Y:S05]  /*0760*/  BRA `(.L_x_4) ;  /* 0x0000000000087947 */ /* 0x000fea0003800000 */
.L_x_5:
[----:B------:R-:W-:Y:S02]  /*0770*/  ULDC UR4, c[0x0][0x580] ;  /* 0x0001600000047ab9 */ /* 0x000fe40000000800 */
[----:B------:R-:W-:-:S07]  /*0780*/  IMAD.U32 R153, RZ, RZ, UR4 ;  /* 0x00000004ff997e24 */ /* 0x000fce000f8e00ff */
.L_x_4:
[----:B------:R-:W-:Y:S02]  /*0790*/  ULDC.64 UR4, c[0x0][0x5a0] ;  /* 0x0001680000047ab9 */ /* 0x000fe40000000a00 */
[----:B------:R-:W-:-:S04]  /*07a0*/  ISETP.NE.U32.AND P0, PT, RZ, UR4, PT ;  /* 0x00000004ff007c0c */ /* 0x000fc8000bf05070 */
[----:B------:R-:W-:-:S13]  /*07b0*/  ISETP.NE.AND.EX P0, PT, RZ, UR5, PT, P0 ;  /* 0x00000005ff007c0c */ /* 0x000fda000bf05300 */
[----:B------:R-:W-:Y:S05]  /*07c0*/  @!P0 BRA `(.L_x_6) ;  /* 0x00000000001c8947 */ /* 0x000fea0003800000 */
[----:B01----:R-:W0:Y:S02]  /*07d0*/  LDC.64 R6, c[0x0][0x5a0] ;  /* 0x00016800ff067b82 */ /* 0x003e240000000a00 */
[----:B0-----:R-:W2:Y:S02]  /*07e0*/  LDG.E.64 R6, desc[UR36][R6.64] ;  /* 0x0000002406067981 */ /* 0x001ea4000c1e1b00 */
[----:B--2---:R-:W-:-:S04]  /*07f0*/  ISETP.NE.U32.AND P0, PT, R6, RZ, PT ;  /* 0x000000ff0600720c */ /* 0x004fc80003f05070 */
[----:B------:R-:W-:-:S13]  /*0800*/  ISETP.NE.AND.EX P0, PT, R7, RZ, PT, P0 ;  /* 0x000000ff0700720c */ /* 0x000fda0003f05300 */
[----:B------:R-:W-:Y:S05]  /*0810*/  @!P0 BRA `(.L_x_6) ;  /* 0x0000000000088947 */ /* 0x000fea0003800000 */
[----:B------:R3:W5:Y:S01]  /*0820*/  LD.E R152, desc[UR36][R6.64] ;  /* 0x0000002406987980 */ /* 0x000762000c101900 */
[----:B------:R-:W-:Y:S05]  /*0830*/  BRA `(.L_x_7) ;  /* 0x0000000000247947 */ /* 0x000fea0003800000 */
.L_x_6:
[----:B------:R-:W-:Y:S02]  /*0840*/  ULDC.64 UR4, c[0x0][0x590] ;  /* 0x0001640000047ab9 */ /* 0x000fe40000000a00 */
[----:B------:R-:W-:-:S04]  /*0850*/  ISETP.NE.U32.AND P0, PT, RZ, UR4, PT ;  /* 0x00000004ff007c0c */ /* 0x000fc8000bf05070 */
[----:B------:R-:W-:-:S13]  /*0860*/  ISETP.NE.AND.EX P0, PT, RZ, UR5, PT, P0 ;  /* 0x00000005ff007c0c */ /* 0x000fda000bf05300 */
[----:B------:R-:W-:Y:S05]  /*0870*/  @!P0 BRA `(.L_x_8) ;  /* 0x00000000000c8947 */ /* 0x000fea0003800000 */
[----:B01----:R-:W0:Y:S02]  /*0880*/  LDC.64 R6, c[0x0][0x590] ;  /* 0x00016400ff067b82 */ /* 0x003e240000000a00 */
[----:B0-----:R2:W5:Y:S01]  /*0890*/  LDG.E R152, desc[UR36][R6.64] ;  /* 0x0000002406987981 */ /* 0x001562000c1e1900 */
[----:B------:R-:W-:Y:S05]  /*08a0*/  BRA `(.L_x_7) ;  /* 0x0000000000087947 */ /* 0x000fea0003800000 */
.L_x_8:
[----:B------:R-:W-:Y:S02]  /*08b0*/  ULDC UR4, c[0x0][0x584] ;  /* 0x0001610000047ab9 */ /* 0x000fe40000000800 */
[----:B------:R-:W-:-:S07]  /*08c0*/  IMAD.U32 R152, RZ, RZ, UR4 ;  /* 0x00000004ff987e24 */ /* 0x000fce000f8e00ff */
.L_x_7:
[----:B------:R-:W4:Y:S01]  /*08d0*/  LDC R2, c[0x0][0x65c] ;  /* 0x00019700ff027b82 */ /* 0x000f220000000800 */
[----:B------:R-:W4:Y:S01]  /*08e0*/  S2R R14, SR_CTAID.Y ;  /* 0x00000000000e7919 */ /* 0x000f220000002600 */
[----:B------:R-:W-:Y:S01]  /*08f0*/  ULDC UR6, c[0x0][0x28c] ;  /* 0x0000a30000067ab9 */ /* 0x000fe20000000800 */
[----:B------:R-:W-:Y:S01]  /*0900*/  ISETP.NE.AND P0, PT, R8, 0x2, PT ;  /* 0x000000020800780c */ /* 0x000fe20003f05270 */
[----:B------:R-:W-:Y:S01]  /*0910*/  UIADD3 UR6, UR6, 0x3f, URZ ;  /* 0x0000003f06067890 */ /* 0x000fe2000fffe03f */
[----:B0123--:R-:W0:Y:S01]  /*0920*/  S2R R6, SR_CTAID.X ;  /* 0x0000000000067919 */ /* 0x00fe220000002500 */
[----:B------:R-:W-:Y:S01]  /*0930*/  IMAD.MOV.U32 R7, RZ, RZ, RZ ;  /* 0x000000ffff077224 */ /* 0x000fe200078e00ff */
[----:B------:R-:W-:Y:S01]  /*0940*/  UMOV UR39, URZ ;  /* 0x0000003f00277c82 */ /* 0x000fe20008000000 */
[----:B------:R-:W-:Y:S01]  /*0950*/  USHF.R.S32.HI UR7, URZ, 0x1f, UR6 ;  /* 0x0000001f3f077899 */ /* 0x000fe20008011406 */
[----:B------:R-:W-:Y:S01]  /*0960*/  UMOV UR38, URZ ;  /* 0x0000003f00267c82 */ /* 0x000fe20008000000 */
[----:B------:R-:W-:-:S02]  /*0970*/  ULDC.64 UR8, c[0x0][0x650] ;  /* 0x0001940000087ab9 */ /* 0x000fc40000000a00 */
[----:B------:R-:W-:-:S04]  /*0980*/  ULEA.HI UR7, UR7, UR6, URZ, 0x6 ;  /* 0x0000000607077291 */ /* 0x000fc8000f8f303f */
[----:B------:R-:W-:Y:S01]  /*0990*/  USHF.R.S32.HI UR40, URZ, 0x6, UR7 ;  /* 0x000000063f287899 */ /* 0x000fe20008011407 */
[----:B----4-:R-:W-:-:S13]  /*09a0*/  ISETP.NE.AND P1, PT, R2, 0x1, PT ;  /* 0x000000010200780c */ /* 0x010fda0003f25270 */
[----:B------:R-:W0:Y:S01]  /*09b0*/  @P1 LDC R19, c[0x0][0x10] ;  /* 0x00000400ff131b82 */ /* 0x000e220000000800 */
[----:B------:R-:W-:Y:S02]  /*09c0*/  @P1 IMAD.MOV.U32 R8, RZ, RZ, R14 ;  /* 0x000000ffff081224 */ /* 0x000fe400078e000e */
[----:B------:R-:W-:Y:S02]  /*09d0*/  @P1 IMAD.MOV.U32 R9, RZ, RZ, RZ ;  /* 0x000000ffff091224 */ /* 0x000fe400078e00ff */
[----:B------:R-:W-:-:S03]  /*09e0*/  @P1 IMAD.MOV.U32 R17, RZ, RZ, RZ ;  /* 0x000000ffff111224 */ /* 0x000fc600078e00ff */
[----:B------:R-:W1:Y:S01]  /*09f0*/  @!P1 LDC R11, c[0x0][0xc] ;  /* 0x00000300ff0b9b82 */ /* 0x000e620000000800 */
[----:B------:R-:W-:Y:S01]  /*0a00*/  ULDC UR4, c[0x0][0xc] ;  /* 0x0000030000047ab9 */ /* 0x000fe20000000800 */
[----:B------:R-:W-:Y:S02]  /*0a10*/  ULDC UR5, c[0x0][0x10] ;  /* 0x0000040000057ab9 */ /* 0x000fe40000000800 */
[----:B------:R-:W-:-:S04]  /*0a20*/  UIMAD.WIDE.U32 UR4, UR4, UR5, URZ ;  /* 0x00000005040472a5 */ /* 0x000fc8000f8e003f */
[----:B------:R-:W2:Y:S01]  /*0a30*/  LDC R2, c[0x0][0x14] ;  /* 0x00000500ff027b82 */ /* 0x000ea20000000800 */
[----:B0-----:R-:W-:-:S04]  /*0a40*/  @P1 IMAD.WIDE.U32 R18, R6, R19, R8 ;  /* 0x0000001306121225 */ /* 0x001fc800078e0008 */
[----:B------:R-:W-:Y:S02]  /*0a50*/  @P1 IMAD.IADD R17, R19, 0x1, R17 ;  /* 0x0000000113111824 */ /* 0x000fe400078e0211 */
[----:B-1----:R-:W-:-:S04]  /*0a60*/  @!P1 IMAD.WIDE.U32 R8, R11, R14, R6 ;  /* 0x0000000e0b089225 */ /* 0x002fc800078e0006 */
[----:B------:R-:W-:Y:S02]  /*0a70*/  @!P1 IMAD.MOV.U32 R18, RZ, RZ, R8 ;  /* 0x000000ffff129224 */ /* 0x000fe400078e0008 */
[----:B------:R-:W-:Y:S02]  /*0a80*/  @!P1 IMAD.MOV.U32 R17, RZ, RZ, R9 ;  /* 0x000000ffff119224 */ /* 0x000fe400078e0009 */
[----:B--2---:R-:W-:-:S04]  /*0a90*/  IMAD.WIDE.U32 R12, R2, UR4, RZ ;  /* 0x00000004020c7c25 */ /* 0x004fc8000f8e00ff */
[----:B------:R-:W-:Y:S01]  /*0aa0*/  IMAD R23, R2, UR5, RZ ;  /* 0x0000000502177c24 */ /* 0x000fe2000f8e02ff */
[----:B------:R0:W-:Y:S03]  /*0ab0*/  STL.64 [R1], R12 ;  /* 0x0000000c01007387 */ /* 0x0001e60000100a00 */
[----:B------:R-:W-:Y:S01]  /*0ac0*/  IMAD.IADD R23, R13, 0x1, R23 ;  /* 0x000000010d177824 */ /* 0x000fe200078e0217 */
[----:B------:R-:W-:Y:S06]  /*0ad0*/  @P0 BRA `(.L_x_9) ;  /* 0x0000000000200947 */ /* 0x000fec0003800000 */
[----:B------:R-:W-:Y:S01]  /*0ae0*/  UISETP.GE.U32.AND UP0, UPT, UR40, 0x3, UPT ;  /* 0x000000032800788c */ /* 0x000fe2000bf06070 */
[----:B------:R-:W-:Y:S01]  /*0af0*/  IADD3 R18, P0, R18, R12, RZ ;  /* 0x0000000c12127210 */ /* 0x000fe20007f1e0ff */
[----:B------:R-:W-:Y:S01]  /*0b00*/  UIMAD.WIDE.U32 UR4, UR40, -0x55555555, URZ ;  /* 0xaaaaaaab280478a5 */ /* 0x000fe2000f8e003f */
[----:B------:R-:W-:-:S03]  /*0b10*/  UMOV UR38, URZ ;  /* 0x0000003f00267c82 */ /* 0x000fc60008000000 */
[----:B------:R-:W-:Y:S01]  /*0b20*/  USHF.R.U32.HI UR4, URZ, 0x1, UR5 ;  /* 0x000000013f047899 */ /* 0x000fe20008011605 */
[----:B------:R-:W-:-:S03]  /*0b30*/  IMAD.X R17, R23, 0x1, R17, P0 ;  /* 0x0000000117117824 */ /* 0x000fc600000e0611 */
[----:B------:R-:W-:Y:S02]  /*0b40*/  UIMAD UR39, UR4, -0x3, UR40 ;  /* 0xfffffffd042778a4 */ /* 0x000fe4000f8e0228 */
[----:B------:R-:W-:-:S12]  /*0b50*/  @UP0 ULOP3.LUT UR38, UR4, 0x1, URZ, 0xc0, !UPT ;  /* 0x0000000104260892 */ /* 0x000fd8000f8ec03f */
.L_x_9:
[----:B------:R-:W-:Y:S01]  /*0b60*/  ISETP.GE.U32.AND P0, PT, R18, UR8, PT ;  /* 0x0000000812007c0c */ /* 0x000fe2000bf06070 */
[----:B------:R-:W-:Y:S01]  /*0b70*/  IMAD.MOV.U32 R19, RZ, RZ, -0x1 ;  /* 0xffffffffff137424 */ /* 0x000fe200078e00ff */
[----:B------:R-:W-:Y:S01]  /*0b80*/  PRMT R8, RZ, 0x7610, R8 ;  /* 0x00007610ff087816 */ /* 0x000fe20000000008 */
[----:B------:R-:W-:Y:S01]  /*0b90*/  IMAD.MOV.U32 R22, RZ, RZ, -0x1 ;  /* 0xffffffffff167424 */ /* 0x000fe200078e00ff */
[----:B------:R-:W-:Y:S01]  /*0ba0*/  ISETP.GE.U32.AND.EX P0, PT, R17, UR9, PT, P0 ;  /* 0x0000000911007c0c */ /* 0x000fe2000bf06100 */
[----:B------:R-:W-:-:S12]  /*0bb0*/  IMAD.MOV.U32 R2, RZ, RZ, -0x1 ;  /* 0xffffffffff027424 */ /* 0x000fd800078e00ff */
[----:B------:R-:W-:Y:S05]  /*0bc0*/  @P0 BRA `(.L_x_10) ;  /* 0x00000004005c0947 */ /* 0x000fea0003800000 */
[----:B------:R-:W1:Y:S01]  /*0bd0*/  LDC.64 R20, c[0x0][0x628] ;  /* 0x00018a00ff147b82 */ /* 0x000e620000000a00 */
[----:B------:R-:W-:Y:S02]  /*0be0*/  IMAD.MOV.U32 R8, RZ, RZ, R18 ;  /* 0x000000ffff087224 */ /* 0x000fe400078e0012 */
[----:B------:R-:W-:-:S05]  /*0bf0*/  IMAD.MOV.U32 R9, RZ, RZ, R17 ;  /* 0x000000ffff097224 */ /* 0x000fca00078e0011 */
[----:B------:R-:W2:Y:S08]  /*0c00*/  LDC R2, c[0x0][0x630] ;  /* 0x00018c00ff027b82 */ /* 0x000eb00000000800 */
[----:B------:R-:W3:Y:S01]  /*0c10*/  LDC.64 R24, c[0x0][0x620] ;  /* 0x00018800ff187b82 */ /* 0x000ee20000000a00 */
[----:B-1----:R-:W-:-:S04]  /*0c20*/  ISETP.NE.U32.AND P0, PT, R20, RZ, PT ;  /* 0x000000ff1400720c */ /* 0x002fc80003f05070 */
[----:B------:R-:W-:-:S13]  /*0c30*/  ISETP.NE.AND.EX P0, PT, R21, RZ, PT, P0 ;  /* 0x000000ff1500720c */ /* 0x000fda0003f05300 */
[----:B--23--:R-:W-:Y:S05]  /*0c40*/  @!P0 BRA `(.L_x_11) ;  /* 0x0000000000288947 */ /* 0x00cfea0003800000 */
[----:B0-----:R-:W0:Y:S02]  /*0c50*/  LDC R13, c[0x0][0x634] ;  /* 0x00018d00ff0d7b82 */ /* 0x001e240000000800 */
[----:B0-----:R-:W-:-:S05]  /*0c60*/  IADD3 R13, P0, R18, R13, RZ ;  /* 0x0000000d120d7210 */ /* 0x001fca0007f1e0ff */
[----:B------:R-:W-:-:S04]  /*0c70*/  IMAD.X R15, RZ, RZ, R17, P0 ;  /* 0x000000ffff0f7224 */ /* 0x000fc800000e0611 */
[----:B------:R-:W-:-:S04]  /*0c80*/  IMAD.WIDE.U32 R8, R15, R20, RZ ;  /* 0x000000140f087225 */ /* 0x000fc800078e00ff */
[----:B------:R-:W-:-:S04]  /*0c90*/  IMAD.WIDE.U32 R10, P0, R13, R21, R8 ;  /* 0x000000150d0a7225 */ /* 0x000fc80007800008 */
[----:B------:R-:W-:-:S04]  /*0ca0*/  IMAD.WIDE.U32 R8, R13, R20, RZ ;  /* 0x000000140d087225 */ /* 0x000fc800078e00ff */
[----:B------:R-:W-:Y:S01]  /*0cb0*/  IMAD.X R13, RZ, RZ, RZ, P0 ;  /* 0x000000ffff0d7224 */ /* 0x000fe200000e06ff */
[----:B------:R-:W-:Y:S01]  /*0cc0*/  IADD3 RZ, P0, R9, R10, RZ ;  /* 0x0000000a09ff7210 */ /* 0x000fe20007f1e0ff */
[----:B------:R-:W-:-:S04]  /*0cd0*/  IMAD.MOV.U32 R12, RZ, RZ, R11 ;  /* 0x000000ffff0c7224 */ /* 0x000fc800078e000b */
[----:B------:R-:W-:-:S08]  /*0ce0*/  IMAD.WIDE.U32.X R8, R15, R21, R12, P0 ;  /* 0x000000150f087225 */ /* 0x000fd000000e040c */
.L_x_11:
[-CC-:B------:R-:W-:Y:S01]  /*0cf0*/  SHF.R.U64 R31, R8, R2.reuse, R9.reuse ;  /* 0x00000002081f7219 */ /* 0x180fe20000001209 */
[----:B0-----:R-:W0:Y:S01]  /*0d00*/  LDC R12, c[0x0][0x618] ;  /* 0x00018600ff0c7b82 */ /* 0x001e220000000800 */
[----:B------:R-:W-:Y:S01]  /*0d10*/  SHF.R.U32.HI R7, RZ, R2, R9 ;  /* 0x00000002ff077219 */ /* 0x000fe20000011609 */
[----:B------:R-:W-:Y:S01]  /*0d20*/  ULDC UR4, c[0x0][0x150] ;  /* 0x0000540000047ab9 */ /* 0x000fe20000000800 */
[----:B------:R-:W-:Y:S01]  /*0d30*/  IADD3 R11, P0, RZ, -R31, RZ ;  /* 0x8000001fff0b7210 */ /* 0x000fe20007f1e0ff */
[----:B------:R-:W-:Y:S01]  /*0d40*/  IMAD.MOV.U32 R19, RZ, RZ, R17 ;  /* 0x000000ffff137224 */ /* 0x000fe200078e0011 */
[----:B------:R-:W-:-:S03]  /*0d50*/  I2FP.F32.U32 R2, R6 ;  /* 0x0000000600027245 */ /* 0x000fc60000201000 */
[----:B------:R-:W1:Y:S01]  /*0d60*/  LDC.64 R26, c[0x0][0x640] ;  /* 0x00019000ff1a7b82 */ /* 0x000e620000000a00 */
[----:B------:R-:W-:Y:S02]  /*0d70*/  IMAD.X R13, RZ, RZ, ~R7, P0 ;  /* 0x000000ffff0d7224 */ /* 0x000fe400000e0e07 */
[----:B------:R-:W-:Y:S01]  /*0d80*/  FMUL R2, R2, UR4 ;  /* 0x0000000402027c20 */ /* 0x000fe20008400000 */
[----:B------:R-:W-:Y:S01]  /*0d90*/  IMAD.WIDE.U32 R8, R11, R24, R18 ;  /* 0x000000180b087225 */ /* 0x000fe200078e0012 */
[----:B------:R-:W-:-:S03]  /*0da0*/  ULDC UR4, c[0x0][0x154] ;  /* 0x0000550000047ab9 */ /* 0x000fc60000000800 */
[----:B------:R-:W-:Y:S01]  /*0db0*/  IMAD R10, R13, R24, RZ ;  /* 0x000000180d0a7224 */ /* 0x000fe200078e02ff */
[----:B------:R-:W2:Y:S01]  /*0dc0*/  LDC R7, c[0x0][0x144] ;  /* 0x00005100ff077b82 */ /* 0x000ea20000000800 */
[----:B------:R-:W3:Y:S02]  /*0dd0*/  F2I.U32.TRUNC.NTZ R2, R2 ;  /* 0x0000000200027305 */ /* 0x000ee4000020f000 */
[----:B------:R-:W-:-:S04]  /*0de0*/  IMAD R11, R11, R25, R10 ;  /* 0x000000190b0b7224 */ /* 0x000fc800078e020a */
[----:B------:R-:W-:Y:S01]  /*0df0*/  IMAD.IADD R9, R9, 0x1, R11 ;  /* 0x0000000109097824 */ /* 0x000fe200078e020b */
[----:B------:R-:W4:Y:S01]  /*0e00*/  LDC R22, c[0x0][0x608] ;  /* 0x00018200ff167b82 */ /* 0x000f220000000800 */
[----:B------:R-:W-:-:S03]  /*0e10*/  IMAD.MOV.U32 R11, RZ, RZ, -0x1 ;  /* 0xffffffffff0b7424 */ /* 0x000fc600078e00ff */
[--C-:B0-----:R-:W-:Y:S02]  /*0e20*/  SHF.R.U64 R20, R8, R12, R9.reuse ;  /* 0x0000000c08147219 */ /* 0x101fe40000001209 */
[----:B------:R-:W-:Y:S02]  /*0e30*/  I2FP.F32.U32 R8, R14 ;  /* 0x0000000e00087245 */ /* 0x000fe40000201000 */
[----:B------:R-:W0:Y:S01]  /*0e40*/  LDC R24, c[0x0][0x658] ;  /* 0x00019600ff187b82 */ /* 0x000e220000000800 */
[----:B-1----:R-:W-:Y:S01]  /*0e50*/  ISETP.NE.U32.AND P0, PT, R26, RZ, PT ;  /* 0x000000ff1a00720c */ /* 0x002fe20003f05070 */
[----:B---3--:R-:W-:Y:S02]  /*0e60*/  IMAD.MOV R10, RZ, RZ, -R2 ;  /* 0x000000ffff0a7224 */ /* 0x008fe400078e0a02 */
[----:B------:R-:W-:Y:S01]  /*0e70*/  FMUL R8, R8, UR4 ;  /* 0x0000000408087c20 */ /* 0x000fe20008400000 */
[----:B------:R-:W-:Y:S02]  /*0e80*/  SHF.R.U32.HI R9, RZ, R12, R9 ;  /* 0x0000000cff097219 */ /* 0x000fe40000011609 */
[----:B------:R-:W-:Y:S01]  /*0e90*/  ISETP.NE.AND.EX P0, PT, R27, RZ, PT, P0 ;  /* 0x000000ff1b00720c */ /* 0x000fe20003f05300 */
[----:B------:R1:W3:Y:S01]  /*0ea0*/  F2I.U32.TRUNC.NTZ R15, R8 ;  /* 0x00000008000f7305 */ /* 0x0002e2000020f000 */
[----:B------:R-:W1:Y:S01]  /*0eb0*/  LDC R19, c[0x0][0x148] ;  /* 0x00005200ff137b82 */ /* 0x000e620000000800 */
[----:B--2---:R-:W-:-:S07]  /*0ec0*/  IMAD R2, R7, R10, R6 ;  /* 0x0000000a07027224 */ /* 0x004fce00078e0206 */
[----:B------:R-:W2:Y:S01]  /*0ed0*/  LDC R25, c[0x0][0x600] ;  /* 0x00018000ff197b82 */ /* 0x000ea20000000800 */
[-CC-:B----4-:R-:W-:Y:S02]  /*0ee0*/  SHF.R.U64 R32, R20, R22.reuse, R9.reuse ;  /* 0x0000001614207219 */ /* 0x190fe40000001209 */
[----:B------:R-:W-:Y:S01]  /*0ef0*/  SHF.R.U32.HI R7, RZ, R22, R9 ;  /* 0x00000016ff077219 */ /* 0x000fe20000011609 */
[----:B------:R-:W-:-:S04]  /*0f00*/  IMAD.MOV.U32 R9, RZ, RZ, 0x1 ;  /* 0x00000001ff097424 */ /* 0x000fc800078e00ff */
[----:B------:R-:W4:Y:S01]  /*0f10*/  LDC R28, c[0x0][0x648] ;  /* 0x00019200ff1c7b82 */ /* 0x000f220000000800 */
[-C--:B0-----:R-:W-:Y:S02]  /*0f20*/  SHF.L.U32 R6, R11, R24.reuse, RZ ;  /* 0x000000180b067219 */ /* 0x081fe400000006ff */
[--C-:B------:R-:W-:Y:S02]  /*0f30*/  SHF.R.U64 R22, R32, R24, R7.reuse ;  /* 0x0000001820167219 */ /* 0x100fe40000001207 */
[----:B------:R-:W-:Y:S02]  /*0f40*/  LOP3.LUT R13, RZ, R6, RZ, 0x33, !PT ;  /* 0x00000006ff0d7212 */ /* 0x000fe400078e33ff */
[-C--:B------:R-:W-:Y:S01]  /*0f50*/  SHF.R.U32.HI R7, RZ, R24.reuse, R7 ;  /* 0x00000018ff077219 */ /* 0x080fe20000011607 */
[----:B------:R-:W0:Y:S01]  /*0f60*/  LDC R29, c[0x0][0x638] ;  /* 0x00018e00ff1d7b82 */ /* 0x000e220000000800 */
[----:B------:R-:W-:Y:S01]  /*0f70*/  SHF.L.U32 R12, R9, R24, RZ ;  /* 0x00000018090c7219 */ /* 0x000fe200000006ff */
[----:B------:R-:W-:-:S06]  /*0f80*/  IMAD.MOV.U32 R6, RZ, RZ, R22 ;  /* 0x000000ffff067224 */ /* 0x000fcc00078e0016 */
[----:B------:R-:W0:Y:S01]  /*0f90*/  LDC R30, c[0x0][0x610] ;  /* 0x00018400ff1e7b82 */ /* 0x000e220000000800 */
[----:B-1-3--:R-:W-:Y:S05]  /*0fa0*/  @!P0 BRA `(.L_x_12) ;  /* 0x0000000000288947 */ /* 0x00afea0003800000 */
[----:B------:R-:W1:Y:S02]  /*0fb0*/  LDC R11, c[0x0][0x64c] ;  /* 0x00019300ff0b7b82 */ /* 0x000e640000000800 */
[----:B-1----:R-:W-:-:S05]  /*0fc0*/  IADD3 R11, P0, R22, R11, RZ ;  /* 0x0000000b160b7210 */ /* 0x002fca0007f1e0ff */
        /* <DEDUP_REMOVED lines=8> */
.L_x_12:
[----:B----4-:R-:W-:Y:S01]  /*1050*/  SHF.R.U64 R6, R6, R28, R7 ;  /* 0x0000001c06067219 */ /* 0x010fe20000001207 */
[----:B--2---:R-:W-:Y:S01]  /*1060*/  VIADD R7, R25, 0xffffffff ;  /* 0xffffffff19077836 */ /* 0x004fe20000000000 */
[----:B------:R-:W-:Y:S01]  /*1070*/  LOP3.LUT R13, R32, R13, RZ, 0xc0, !PT ;  /* 0x0000000d200d7212 */ /* 0x000fe200078ec0ff */
[----:B------:R-:W-:Y:S02]  /*1080*/  IMAD.MOV R15, RZ, RZ, -R15 ;  /* 0x000000ffff0f7224 */ /* 0x000fe400078e0a0f */
[----:B------:R-:W-:Y:S01]  /*1090*/  IMAD.MOV R8, RZ, RZ, -R6 ;  /* 0x000000ffff087224 */ /* 0x000fe200078e0a06 */
[----:B------:R-:W-:Y:S01]  /*10a0*/  LOP3.LUT R7, R20, R7, RZ, 0xc0, !PT ;  /* 0x0000000714077212 */ /* 0x000fe200078ec0ff */
[----:B------:R-:W-:Y:S02]  /*10b0*/  IMAD R13, R12, R6, R13 ;  /* 0x000000060c0d7224 */ /* 0x000fe400078e020d */
[----:B------:R-:W-:Y:S02]  /*10c0*/  @P1 IMAD R2, R19, R15, R14 ;  /* 0x0000000f13021224 */ /* 0x000fe400078e020e */
[----:B0-----:R-:W-:-:S02]  /*10d0*/  IMAD R6, R8, R29, R22 ;  /* 0x0000001d08067224 */ /* 0x001fc400078e0216 */
[----:B------:R-:W-:Y:S02]  /*10e0*/  IMAD R2, R13, R30, R2 ;  /* 0x0000001e0d027224 */ /* 0x000fe400078e0202 */
[----:B------:R-:W-:Y:S02]  /*10f0*/  IMAD R19, R6, R25, R7 ;  /* 0x0000001906137224 */ /* 0x000fe400078e0207 */
[----:B------:R-:W-:-:S03]  /*1100*/  IMAD.MOV.U32 R8, RZ, RZ, 0x1 ;  /* 0x00000001ff087424 */ /* 0x000fc600078e00ff */
[----:B------:R-:W-:Y:S02]  /*1110*/  SEL R22, R19, R2, !P1 ;  /* 0x0000000213167207 */ /* 0x000fe40004800000 */
[----:B------:R-:W-:Y:S01]  /*1120*/  SEL R19, R2, R19, !P1 ;  /* 0x0000001302137207 */ /* 0x000fe20004800000 */
[----:B------:R-:W-:-:S07]  /*1130*/  IMAD.MOV.U32 R2, RZ, RZ, R31 ;  /* 0x000000ffff027224 */ /* 0x000fce00078e001f */
.L_x_10:
[----:B------:R-:W-:Y:S05]  /*1140*/  @!P2 BRA `(.L_x_13) ;  /* 0x000000740090a947 */ /* 0x000fea0003800000 */
[----:B------:R-:W-:-:S13]  /*1150*/  ISETP.GT.U32.AND P0, PT, R33, 0x1, PT ;  /* 0x000000012100780c */ /* 0x000fda0003f04070 */
[----:B------:R-:W-:Y:S05]  /*1160*/  @P0 EXIT ;  /* 0x000000000000094d */ /* 0x000fea0003800000 */
.L_x_14:
[----:B------:R-:W-:-:S08]  /*1170*/  NOP ;  /* 0x0000000000007918 */ /* 0x000fd00000000000 */
[----:B------:R-:W1:Y:S02]  /*1180*/  USETMAXREG.TRY_ALLOC.CTAPOOL UP0, 0xe8 ;  /* 0x000000e8000079c8 */ /* 0x000e640008000600 */
[----:B-1----:R-:W-:-:S13]  /*1190*/  PLOP3.LUT P0, PT, PT, PT, UP0, 0x80, 0x0 ;  /* 0x000000000000781c */ /* 0x002fda0003f0f008 */
[----:B------:R-:W-:Y:S05]  /*11a0*/  @!P0 BRA `(.L_x_14) ;  /* 0xfffffffc00f08947 */ /* 0x000fea000383ffff */
[----:B------:R-:W-:-:S13]  /*11b0*/  LOP3.LUT P0, RZ, R8, 0xff, RZ, 0xc0, !PT ;  /* 0x000000ff08ff7812 */ /* 0x000fda000780c0ff */
[----:B------:R-:W-:Y:S05]  /*11c0*/  @!P0 EXIT ;  /* 0x000000000000894d */ /* 0x000fea0003800000 */
[----:B------:R-:W1:Y:S01]  /*11d0*/  S2UR UR4, SR_CgaCtaId ;  /* 0x00000000000479c3 */ /* 0x000e620000008800 */
[----:B------:R-:W-:Y:S01]  /*11e0*/  VIADD R6, R5, 0xffffffff ;  /* 0xffffffff05067836 */ /* 0x000fe20000000000 */
[----:B------:R-:W-:Y:S01]  /*11f0*/  SHF.R.S32.HI R0, RZ, 0x1f, R3 ;  /* 0x0000001fff007819 */ /* 0x000fe20000011403 */
[----:B------:R-:W-:Y:S01]  /*1200*/  UMOV UR41, 0x400 ;  /* 0x0000040000297882 */ /* 0x000fe20000000000 */
[----:B------:R-:W-:Y:S02]  /*1210*/  UISETP.LT.AND UP0, UPT, UR40, 0x1, UPT ;  /* 0x000000012800788c */ /* 0x000fe4000bf01270 */
[----:B------:R-:W-:Y:S01]  /*1220*/  R2UR UR42, R6 ;  /* 0x00000000062a72ca */ /* 0x000fe200000e0000 */
[----:B------:R-:W-:Y:S01]  /*1230*/  ULDC UR5, c[0x0][0x284] ;  /* 0x0000a10000057ab9 */ /* 0x000fe20000000800 */
[CC--:B------:R-:W-:Y:S01]  /*1240*/  LEA.HI R4, R0.reuse, R3.reuse, RZ, 0x2 ;  /* 0x0000000300047211 */ /* 0x0c0fe200078f10ff */
[----:B------:R-:W-:Y:S01]  /*1250*/  USEL UR43, UR40, 0x1, UP0 ;  /* 0x00000001282b7887 */ /* 0x000fe20008000000 */
[----:B------:R-:W-:Y:S01]  /*1260*/  LEA.HI R0, R0, R3, RZ, 0x5 ;  /* 0x0000000300007211 */ /* 0x000fe200078f28ff */
[----:B------:R-:W-:Y:S01]  /*1270*/  USHF.L.U32 UR44, UR40, 0x1, URZ ;  /* 0x00000001282c7899 */ /* 0x000fe2000800063f */
[--C-:B------:R-:W-:Y:S01]  /*1280*/  SHF.R.S32.HI R154, RZ, 0x2, R4.reuse ;  /* 0x00000002ff9a7819 */ /* 0x100fe20000011404 */
[----:B------:R-:W-:Y:S01]  /*1290*/  UIADD3 UR43, -UR43, UR40, URZ ;  /* 0x000000282b2b7290 */ /* 0x000fe2000fffe13f */
[----:B------:R-:W-:-:S02]  /*12a0*/  SHF.R.S32.HI R5, RZ, 0x1f, R4 ;  /* 0x0000001fff057819 */ /* 0x000fc40000011404 */
[----:B------:R-:W-:Y:S02]  /*12b0*/  LOP3.LUT R156, R4, 0xfffffffc, RZ, 0xc0, !PT ;  /* 0xfffffffc049c7812 */ /* 0x000fe400078ec0ff */
[----:B------:R-:W-:Y:S01]  /*12c0*/  LEA.HI R5, R5, R154, RZ, 0x3 ;  /* 0x0000009a05057211 */ /* 0x000fe200078f18ff */
[----:B------:R-:W-:Y:S01]  /*12d0*/  USHF.L.U32 UR42, UR42, 0x3, URZ ;  /* 0x000000032a2a7899 */ /* 0x000fe2000800063f */
[----:B------:R-:W-:Y:S01]  /*12e0*/  ISETP.NE.AND P0, PT, R6, RZ, PT ;  /* 0x000000ff0600720c */ /* 0x000fe20003f05270 */
[----:B------:R-:W-:Y:S01]  /*12f0*/  IMAD.IADD R156, R3, 0x1, -R156 ;  /* 0x00000001039c7824 */ /* 0x000fe200078e0a9c */
[----:B------:R-:W-:Y:S01]  /*1300*/  LOP3.LUT R5, R5, 0xfffffff8, RZ, 0xc0, !PT ;  /* 0xfffffff805057812 */ /* 0x000fe200078ec0ff */
[----:B-1----:R-:W-:Y:S02]  /*1310*/  ULEA UR41, UR4, UR41, 0x18 ;  /* 0x0000002904297291 */ /* 0x002fe4000f8ec03f */
[----:B------:R-:W-:Y:S01]  /*1320*/  IMAD.U32 R158, RZ, RZ, UR42 ;  /* 0x0000002aff9e7e24 */ /* 0x000fe2000f8e00ff */
[----:B------:R-:W-:Y:S01]  /*1330*/  SEL R163, RZ, 0x1, P0 ;  /* 0x00000001ffa37807 */ /* 0x000fe20000000000 */
[----:B------:R-:W-:Y:S01]  /*1340*/  IMAD.IADD R154, R154, 0x1, -R5 ;  /* 0x000000019a9a7824 */ /* 0x000fe200078e0a05 */
[----:B------:R-:W-:Y:S01]  /*1350*/  UIADD3 UR45, UR41, 0x40, URZ ;  /* 0x00000040292d7890 */ /* 0x000fe2000fffe03f */
[----:B------:R-:W-:-:S02]  /*1360*/  SHF.R.S32.HI R5, RZ, 0x5, R0 ;  /* 0x00000005ff057819 */ /* 0x000fc40000011400 */
[C---:B------:R-:W-:Y:S02]  /*1370*/  LOP3.LUT R160, R158.reuse, 0x8, RZ, 0xc0, !PT ;  /* 0x000000089ea07812 */ /* 0x040fe400078ec0ff */
[--C-:B------:R-:W-:Y:S01]  /*1380*/  SHF.R.S32.HI R155, RZ, 0x1f, R154.reuse ;  /* 0x0000001fff9b7819 */ /* 0x100fe2000001149a */
[C-C-:B------:R-:W-:Y:S01]  /*1390*/  IMAD R161, R5.reuse, -0x10, -R154.reuse ;  /* 0xfffffff005a17824 */ /* 0x140fe200078e0a9a */
[----:B------:R-:W-:Y:S01]  /*13a0*/  LOP3.LUT R158, R158, 0x8, RZ, 0xc, !PT ;  /* 0x000000089e9e7812 */ /* 0x000fe200078e0cff */
[----:B------:R-:W-:Y:S01]  /*13b0*/  IMAD.U32 R159, RZ, RZ, UR45 ;  /* 0x0000002dff9f7e24 */ /* 0x000fe2000f8e00ff */
[----:B------:R-:W-:Y:S01]  /*13c0*/  LOP3.LUT R160, R160, 0x18, RZ, 0x3c, !PT ;  /* 0x00000018a0a07812 */ /* 0x000fe200078e3cff */
[----:B------:R-:W-:-:S04]  /*13d0*/  IMAD.WIDE R154, R5, 0x10, R154 ;  /* 0x00000010059a7825 */ /* 0x000fc800078e029a */
[----:B------:R-:W-:Y:S02]  /*13e0*/  VIADD R157, R159, UR42 ;  /* 0x0000002a9f9d7c36 */ /* 0x000fe40008000000 */
[----:B------:R-:W-:-:S07]  /*13f0*/  VIADD R161, R161, UR5 ;  /* 0x00000005a1a17c36 */ /* 0x000fce0008000000 */
.L_x_294:
[----:B------:R-:W-:Y:S01]  /*1400*/  SHF.L.U32 R0, R163, 0x1f, RZ ;  /* 0x0000001fa3007819 */ /* 0x000fe200000006ff */
[----:B------:R-:W-:Y:S02]  /*1410*/  ULDC UR4, c[0x0][0x28c] ;  /* 0x0000a30000047ab9 */ /* 0x000fe40000000800 */
[----:B------:R-:W-:Y:S01]  /*1420*/  ISETP.LT.AND P1, PT, RZ, UR4, PT ;  /* 0x00000004ff007c0c */ /* 0x000fe2000bf21270 */
[----:B-1----:R-:W1:Y:S02]  /*1430*/  SYNCS.PHASECHK.TRANS64.TRYWAIT P0, [R159+UR42], R0 ;  /* 0x000000009f0075a7 */ /* 0x002e64000800016a */
[----:B-1-34-:R-:W-:Y:S10]  /*1440*/  @!P0 BRA `(.L_x_15) ;  /* 0x0000008000a48947 */ /* 0x01aff40003800000 */
.L_x_315:
[----:B------:R-:W-:Y:S05]  /*1450*/  @P1 BRA `(.L_x_16) ;  /* 0x0000000000401947 */ /* 0x000fea0003800000 */
[----:B-1----:R-:W-:Y:S01]  /*1460*/  MOV R0, 0x0 ;  /* 0x0000000000007802 */ /* 0x002fe20000000f00 */
[----:B------:R-:W-:Y:S01]  /*1470*/  ULDC.64 UR4, c[0x4][0x68] ;  /* 0x01001a0000047ab9 */ /* 0x000fe20000000a00 */
[----:B------:R-:W-:Y:S01]  /*1480*/  ULDC.64 UR6, c[0x4][0x8] ;  /* 0x0100020000067ab9 */ /* 0x000fe20000000a00 */
[----:B------:R-:W-:Y:S01]  /*1490*/  IMAD.U32 R4, RZ, RZ, UR4 ;  /* 0x00000004ff047e24 */ /* 0x000fe2000f8e00ff */
[----:B------:R1:W2:Y:S01]  /*14a0*/  LDC.64 R14, c[0x4][R0] ;  /* 0x01000000000e7b82 */ /* 0x0002a20000000a00 */
[----:B------:R-:W-:Y:S01]  /*14b0*/  IMAD.U32 R5, RZ, RZ, UR5 ;  /* 0x00000005ff057e24 */ /* 0x000fe2000f8e00ff */
[----:B------:R-:W-:Y:S01]  /*14c0*/  ULDC.64 UR4, c[0x4][0x70] ;  /* 0x01001c0000047ab9 */ /* 0x000fe20000000a00 */
[----:B------:R-:W-:Y:S02]  /*14d0*/  IMAD.U32 R10, RZ, RZ, UR6 ;  /* 0x00000006ff0a7e24 */ /* 0x000fe4000f8e00ff */
[----:B------:R-:W-:Y:S02]  /*14e0*/  IMAD.U32 R6, RZ, RZ, UR4 ;  /* 0x00000004ff067e24 */ /* 0x000fe4000f8e00ff */
[----:B------:R-:W-:-:S02]  /*14f0*/  IMAD.U32 R7, RZ, RZ, UR5 ;  /* 0x00000005ff077e24 */ /* 0x000fc4000f8e00ff */
[----:B------:R-:W-:Y:S02]  /*1500*/  IMAD.U32 R11, RZ, RZ, UR7 ;  /* 0x00000007ff0b7e24 */ /* 0x000fe4000f8e00ff */
[----:B------:R-:W-:Y:S02]  /*1510*/  IMAD.MOV.U32 R8, RZ, RZ, 0x1e1 ;  /* 0x000001e1ff087424 */ /* 0x000fe400078e00ff */
[----:B0-----:R-:W-:Y:S02]  /*1520*/  IMAD.MOV.U32 R12, RZ, RZ, 0x1 ;  /* 0x00000001ff0c7424 */ /* 0x001fe400078e00ff */
[----:B-1----:R-:W-:-:S07]  /*1530*/  IMAD.MOV.U32 R13, RZ, RZ, RZ ;  /* 0x000000ffff0d7224 */ /* 0x002fce00078e00ff */
[----:B------:R-:W-:-:S07]  /*1540*/  LEPC R20, `(.L_x_16) ;  /* 0x000000001014794e */ /* 0x000fce0000000000 */
[----:B--2--5:R-:W-:Y:S05]  /*1550*/  CALL.ABS.NOINC R14 ;  /* 0x000000000e007343 */ /* 0x024fea0003c00000 */
.L_x_16:
[----:B-1----:R-:W-:-:S04]  /*1560*/  LOP3.LUT R0, R16, 0x1, RZ, 0xfc, !PT ;  /* 0x0000000110007812 */ /* 0x002fc800078efcff */
[----:B------:R-:W-:-:S13]  /*1570*/  ISETP.NE.AND P0, PT, R0, 0x3, PT ;  /* 0x000000030000780c */ /* 0x000fda0003f05270 */
[----:B------:R-:W-:Y:S05]  /*1580*/  @!P0 BRA `(.L_x_17) ;  /* 0x0000000000048947 */ /* 0x000fea0003800000 */
[----:B------:R-:W-:Y:S01]  /*1590*/  BPT.TRAP 0x1 ;  /* 0x000000040000795c */ /* 0x000fe20000300000 */
.L_x_17:
[----:B------:R-:W-:Y:S02]  /*15a0*/  IMAD.U32 R3, RZ, RZ, UR39 ;  /* 0x00000027ff037e24 */ /* 0x000fe4000f8e00ff */
[----:B------:R-:W-:-:S03]  /*15b0*/  IMAD.U32 R0, RZ, RZ, UR38 ;  /* 0x00000026ff007e24 */ /* 0x000fc6000f8e00ff */
[----:B------:R-:W-:Y:S02]  /*15c0*/  LEA R3, R3, UR41, 0x3 ;  /* 0x0000002903037c11 */ /* 0x000fe4000f8e18ff */
[----:B------:R-:W-:-:S04]  /*15d0*/  SHF.L.U32 R0, R0, 0x1f, RZ ;  /* 0x0000001f00007819 */ /* 0x000fc800000006ff */
[----:B------:R1:W2:Y:S01]  /*15e0*/  SYNCS.PHASECHK.TRANS64.TRYWAIT P1, [R3+URZ], R0 ;  /* 0x00000000030075a7 */ /* 0x0002a2000802017f */
[----:B------:R-:W-:Y:S05]  /*15f0*/  @!P0 BRA `(.L_x_18) ;  /* 0x0000000000048947 */ /* 0x000fea0003800000 */
[----:B------:R-:W-:Y:S01]  /*1600*/  BPT.TRAP 0x1 ;  /* 0x000000040000795c */ /* 0x000fe20000300000 */
.L_x_18:
[----:B------:R-:W-:-:S05]  /*1610*/  IMAD.U32 R4, RZ, RZ, UR43 ;  /* 0x0000002bff047e24 */ /* 0x000fca000f8e00ff */
[----:B------:R-:W-:Y:S01]  /*1620*/  ISETP.GE.AND P2, PT, R4, 0x1, PT ;  /* 0x000000010400780c */ /* 0x000fe20003f46270 */
[----:B--2---:R-:W-:-:S12]  /*1630*/  @P1 BRA `(.L_x_19) ;  /* 0x0000000000081947 */ /* 0x004fd80003800000 */
[----:B------:R-:W2:Y:S02]  /*1640*/  SYNCS.PHASECHK.TRANS64.TRYWAIT P1, [R3+URZ], R0 ;  /* 0x00000000030075a7 */ /* 0x000ea4000802017f */
[----:B--2---:R-:W-:Y:S05]  /*1650*/  @!P1 BRA `(.L_x_20) ;  /* 0x0000008000349947 */ /* 0x004fea0003800000 */
.L_x_19:
[----:B------:R-:W-:Y:S05]  /*1660*/  WARPSYNC.ALL ;  /* 0x0000000000007948 */ /* 0x000fea0003800000 */
[----:B------:R-:W-:Y:S01]  /*1670*/  UIADD3 UR4, UR41, 0x100, URZ ;  /* 0x0000010029047890 */ /* 0x000fe2000fffe03f */
[----:B------:R-:W-:Y:S01]  /*1680*/  WARPGROUP.ARRIVE ;  /* 0x00000000000079c5 */ /* 0x000fe20000000000 */
[----:B------:R-:W-:Y:S02]  /*1690*/  UIADD3 UR5, UR41, 0x3100, URZ ;  /* 0x0000310029057890 */ /* 0x000fe4000fffe03f */
[----:B------:R-:W-:Y:S02]  /*16a0*/  USHF.R.U32.HI UR4, URZ, 0x4, UR4 ;  /* 0x000000043f047899 */ /* 0x000fe40008011604 */
[----:B------:R-:W-:-:S02]  /*16b0*/  USHF.R.U32.HI UR5, URZ, 0x4, UR5 ;  /* 0x000000043f057899 */ /* 0x000fc40008011605 */
[----:B------:R-:W-:Y:S02]  /*16c0*/  ULOP3.LUT UR4, UR4, 0x3fff, URZ, 0xc0, !UPT ;  /* 0x00003fff04047892 */ /* 0x000fe4000f8ec03f */
[----:B------:R-:W-:Y:S02]  /*16d0*/  ULOP3.LUT UR5, UR5, 0x3fff, URZ, 0xc0, !UPT ;  /* 0x00003fff05057892 */ /* 0x000fe4000f8ec03f */
[----:B------:R-:W-:Y:S02]  /*16e0*/  ULOP3.LUT UR11, UR4, 0x10000, URZ, 0xfc, !UPT ;  /* 0x00010000040b7892 */ /* 0x000fe4000f8efc3f */
[----:B------:R-:W-:Y:S02]  /*16f0*/  ULOP3.LUT UR10, UR5, 0x10000, URZ, 0xfc, !UPT ;  /* 0x00010000050a7892 */ /* 0x000fe4000f8efc3f */
[----:B------:R-:W-:Y:S02]  /*1700*/  ULEA UR4, UR39, UR11, 0x8 ;  /* 0x0000000b27047291 */ /* 0x000fe4000f8e403f */
[----:B------:R-:W-:Y:S01]  /*1710*/  ULEA UR6, UR39, UR10, 0xa ;  /* 0x0000000a27067291 */ /* 0x000fe2000f8e503f */
[----:B------:R-:W-:Y:S01]  /*1720*/  UMOV UR5, 0x80000020 ;  /* 0x8000002000057882 */ /* 0x000fe20000000000 */
[----:B------:R-:W-:-:S07]  /*1730*/  UMOV UR7, 0x80000020 ;  /* 0x8000002000077882 */ /* 0x000fce0000000000 */
[----:B------:R-:W-:Y:S01]  /*1740*/  IGMMA.64x256x32.S8.S8 R24, gdesc[UR4], RZ, !UPT, gsb0 ;  /* 0x06600000041879f1 */ /* 0x000fe2000c0410ff */
[----:B------:R-:W-:Y:S02]  /*1750*/  UIADD3 UR4, UR4, 0x2, URZ ;  /* 0x0000000204047890 */ /* 0x000fe4000fffe03f */
[----:B------:R-:W-:Y:S01]  /*1760*/  UIADD3 UR6, UR6, 0x2, URZ ;  /* 0x0000000206067890 */ /* 0x000fe2000fffe03f */
[----:B------:R-:W-:Y:S01]  /*1770*/  UMOV UR5, 0x80000020 ;  /* 0x8000002000057882 */ /* 0x000fe20000000000 */
[----:B------:R-:W-:Y:S01]  /*1780*/  UMOV UR7, 0x80000020 ;  /* 0x8000002000077882 */ /* 0x000fe20000000000 */
[----:B------:R-:W-:Y:S02]  /*1790*/  WARPGROUP.DEPBAR.LE gsb0, 0x0 ;  /* 0x00008000000079c5 */ /* 0x000fe40000010000 */
[----:B------:R-:W-:-:S06]  /*17a0*/  WARPGROUP.ARRIVE ;  /* 0x00000000000079c5 */ /* 0x000fcc0000000000 */
[----:B------:R-:W-:Y:S03]  /*17b0*/  IGMMA.64x256x32.S8.S8 R24, gdesc[UR4], R24, gsb0 ;  /* 0x06600000041879f1 */ /* 0x000fe60008041018 */
[----:B------:R-:W-:Y:S02]  /*17c0*/  WARPGROUP.DEPBAR.LE gsb0, 0x0 ;  /* 0x00008000000079c5 */ /* 0x000fe40000010000 */
[----:B------:R-:W-:Y:S05]  /*17d0*/  @!P2 BRA `(.L_x_21) ;  /* 0x0000000000d0a947 */ /* 0x000fea0003800000 */
[----:B------:R-:W-:Y:S01]  /*17e0*/  UIADD3 UR4, UR39, 0x1, URZ ;  /* 0x0000000127047890 */ /* 0x000fe2000fffe03f */
[----:B-12---:R-:W-:Y:S01]  /*17f0*/  IMAD.U32 R0, RZ, RZ, UR43 ;  /* 0x0000002bff007e24 */ /* 0x006fe2000f8e00ff */
[----:B------:R-:W-:Y:S02]  /*1800*/  UMOV UR9, UR39 ;  /* 0x0000002700097c82 */ /* 0x000fe40008000000 */
[----:B------:R-:W-:-:S04]  /*1810*/  UISETP.NE.AND UP0, UPT, UR4, 0x3, UPT ;  /* 0x000000030400788c */ /* 0x000fc8000bf05270 */
[----:B------:R-:W-:Y:S02]  /*1820*/  USEL UR5, URZ, 0x1, UP0 ;  /* 0x000000013f057887 */ /* 0x000fe40008000000 */
[----:B------:R-:W-:Y:S02]  /*1830*/  USEL UR8, UR4, URZ, UP0 ;  /* 0x0000003f04087287 */ /* 0x000fe40008000000 */
[----:B------:R-:W-:-:S06]  /*1840*/  ULOP3.LUT UR5, UR38, UR5, URZ, 0x3c, !UPT ;  /* 0x0000000526057292 */ /* 0x000fcc000f8e3c3f */
[----:B------:R-:W-:-:S07]  /*1850*/  IMAD.U32 R5, RZ, RZ, UR5 ;  /* 0x00000005ff057e24 */ /* 0x000fce000f8e00ff */
.L_x_28:
[----:B-12---:R-:W-:Y:S05]  /*1860*/  @!P0 BRA `(.L_x_22) ;  /* 0x0000000000048947 */ /* 0x006fea0003800000 */
[----:B------:R-:W-:Y:S01]  /*1870*/  BPT.TRAP 0x1 ;  /* 0x000000040000795c */ /* 0x000fe20000300000 */
.L_x_22:
[----:B------:R-:W-:Y:S01]  /*1880*/  ULEA UR4, UR8, UR41, 0x3 ;  /* 0x0000002908047291 */ /* 0x000fe2000f8e183f */
[----:B------:R-:W-:-:S08]  /*1890*/  SHF.L.U32 R3, R5, 0x1f, RZ ;  /* 0x0000001f05037819 */ /* 0x000fd000000006ff */
[----:B------:R1:W2:Y:S01]  /*18a0*/  SYNCS.PHASECHK.TRANS64.TRYWAIT P1, [UR4], R3 ;  /* 0x00000003ff0075a7 */ /* 0x0002a20008020144 */
[----:B------:R-:W-:Y:S05]  /*18b0*/  @!P0 BRA `(.L_x_23) ;  /* 0x0000000000048947 */ /* 0x000fea0003800000 */
[----:B------:R-:W-:Y:S01]  /*18c0*/  BPT.TRAP 0x1 ;  /* 0x000000040000795c */ /* 0x000fe20000300000 */
.L_x_23:
[----:B--2---:R-:W-:Y:S05]  /*18d0*/  @P1 BRA `(.L_x_24) ;  /* 0x0000000000081947 */ /* 0x004fea0003800000 */
[----:B------:R-:W2:Y:S02]  /*18e0*/  SYNCS.PHASECHK.TRANS64.TRYWAIT P1, [UR4], R3 ;  /* 0x00000003ff0075a7 */ /* 0x000ea40008020144 */
[----:B--2---:R-:W-:Y:S05]  /*18f0*/  @!P1 BRA `(.L_x_25) ;  /* 0x0000007c00a09947 */ /* 0x004fea0003800000 */
.L_x_24:
[----:B------:R-:W-:Y:S01]  /*1900*/  ULEA UR4, UR8, UR11, 0x8 ;  /* 0x0000000b08047291 */ /* 0x000fe2000f8e403f */
[----:B------:R-:W-:Y:S01]  /*1910*/  WARPGROUP.ARRIVE ;  /* 0x00000000000079c5 */ /* 0x000fe20000000000 */
[----:B------:R-:W-:Y:S01]  /*1920*/  ULEA UR6, UR8, UR10, 0xa ;  /* 0x0000000a08067291 */ /* 0x000fe2000f8e503f */
[----:B------:R-:W-:Y:S01]  /*1930*/  UMOV UR5, 0x80000020 ;  /* 0x8000002000057882 */ /* 0x000fe20000000000 */
[----:B------:R-:W-:-:S07]  /*1940*/  UMOV UR7, 0x80000020 ;  /* 0x8000002000077882 */ /* 0x000fce0000000000 */
[----:B------:R-:W-:Y:S01]  /*1950*/  IGMMA.64x256x32.S8.S8 R24, gdesc[UR4], R24, gsb0 ;  /* 0x06600000041879f1 */ /* 0x000fe20008041018 */
        /* <DEDUP_REMOVED lines=9> */
[----:B------:R-:W-:Y:S01]  /*19f0*/  BPT.TRAP 0x1 ;  /* 0x000000040000795c */ /* 0x000fe20000300000 */
.L_x_26:
[----:B------:R-:W-:Y:S01]  /*1a00*/  ULEA UR4, UR9, UR41, 0x3 ;  /* 0x0000002909047291 */ /* 0x000fe2000f8e183f */
[----:B------:R-:W-:-:S03]  /*1a10*/  ISETP.GT.U32.AND P1, PT, R16, 0x1, PT ;  /* 0x000000011000780c */ /* 0x000fc60003f24070 */
[----:B------:R-:W-:-:S04]  /*1a20*/  UIADD3 UR4, UR4, 0x18, URZ ;  /* 0x0000001804047890 */ /* 0x000fc8000fffe03f */
[----:B------:R-:W-:-:S09]  /*1a30*/  UPRMT UR4, URZ, 0x654, UR4 ;  /* 0x000006543f047896 */ /* 0x000fd20008000004 */
[----:B------:R-:W-:Y:S01]  /*1a40*/  SYNCS.ARRIVE.TRANS64.RED.A1T0 RZ, [UR4], RZ ;  /* 0x000000ffffff79a7 */ /* 0x000fe20008100404 */
[----:B------:R-:W-:Y:S05]  /*1a50*/  @P1 BRA `(.L_x_27) ;  /* 0x0000000000041947 */ /* 0x000fea0003800000 */
[----:B------:R-:W-:Y:S01]  /*1a60*/  BPT.TRAP 0x1 ;  /* 0x000000040000795c */ /* 0x000fe20000300000 */
.L_x_27:
[----:B------:R-:W-:Y:S01]  /*1a70*/  UIADD3 UR8, UR8, 0x1, URZ ;  /* 0x0000000108087890 */ /* 0x000fe2000fffe03f */
[C---:B------:R-:W-:Y:S01]  /*1a80*/  ISETP.GT.AND P1, PT, R0.reuse, 0x1, PT ;  /* 0x000000010000780c */ /* 0x040fe20003f24270 */
[----:B------:R-:W-:Y:S01]  /*1a90*/  UIADD3 UR9, UR9, 0x1, URZ ;  /* 0x0000000109097890 */ /* 0x000fe2000fffe03f */
[----:B------:R-:W-:Y:S01]  /*1aa0*/  VIADD R0, R0, 0xffffffff ;  /* 0xffffffff00007836 */ /* 0x000fe20000000000 */
[----:B------:R-:W-:Y:S02]  /*1ab0*/  UISETP.NE.AND UP0, UPT, UR8, 0x3, UPT ;  /* 0x000000030800788c */ /* 0x000fe4000bf05270 */
[----:B------:R-:W-:Y:S02]  /*1ac0*/  UISETP.NE.AND UP1, UPT, UR9, 0x3, UPT ;  /* 0x000000030900788c */ /* 0x000fe4000bf25270 */
[----:B------:R-:W-:Y:S02]  /*1ad0*/  USEL UR4, URZ, 0x1, UP0 ;  /* 0x000000013f047887 */ /* 0x000fe40008000000 */
[----:B------:R-:W-:-:S02]  /*1ae0*/  USEL UR8, UR8, URZ, UP0 ;  /* 0x0000003f08087287 */ /* 0x000fc40008000000 */
[----:B------:R-:W-:Y:S02]  /*1af0*/  USEL UR9, UR9, URZ, UP1 ;  /* 0x0000003f09097287 */ /* 0x000fe40008800000 */
[----:B------:R-:W-:Y:S01]  /*1b00*/  LOP3.LUT R5, R5, UR4, RZ, 0x3c, !PT ;  /* 0x0000000405057c12 */ /* 0x000fe2000f8e3cff */
[----:B------:R-:W-:Y:S09]  /*1b10*/  @P1 BRA `(.L_x_28) ;  /* 0xfffffffc00501947 */ /* 0x000ff2000383ffff */
.L_x_21:
[----:B-12---:R-:W1:Y:S01]  /*1b20*/  LDC R0, c[0x0][0x28c] ;  /* 0x0000a300ff007b82 */ /* 0x006e620000000800 */
[----:B------:R2:W-:Y:S01]  /*1b30*/  SYNCS.ARRIVE.TRANS64.A1T0 RZ, [R158+UR45], RZ ;  /* 0x000000ff9eff79a7 */ /* 0x0005e2000810002d */
[----:B-1----:R-:W-:-:S13]  /*1b40*/  ISETP.GE.AND P1, PT, R0, 0x1, PT ;  /* 0x000000010000780c */ /* 0x002fda0003f26270 */
[----:B--2---:R-:W-:Y:S05]  /*1b50*/  @!P1 BRA `(.L_x_29) ;  /* 0x0000000000349947 */ /* 0x004fea0003800000 */
[----:B------:R-:W-:Y:S05]  /*1b60*/  @!P0 BRA `(.L_x_30) ;  /* 0x0000000000048947 */ /* 0x000fea0003800000 */
[----:B------:R-:W-:Y:S01]  /*1b70*/  BPT.TRAP 0x1 ;  /* 0x000000040000795c */ /* 0x000fe20000300000 */
.L_x_30:
[----:B------:R-:W-:Y:S01]  /*1b80*/  UIADD3 UR6, UR43, UR39, URZ ;  /* 0x000000272b067290 */ /* 0x000fe2000fffe03f */
[----:B------:R-:W-:-:S03]  /*1b90*/  ISETP.GT.U32.AND P0, PT, R16, 0x1, PT ;  /* 0x000000011000780c */ /* 0x000fc60003f04070 */
[----:B------:R-:W-:-:S04]  /*1ba0*/  UIMAD.WIDE.U32 UR4, UR6, -0x55555555, URZ ;  /* 0xaaaaaaab060478a5 */ /* 0x000fc8000f8e003f */
[----:B------:R-:W-:-:S04]  /*1bb0*/  USHF.R.U32.HI UR4, URZ, 0x1, UR5 ;  /* 0x000000013f047899 */ /* 0x000fc80008011605 */
[----:B------:R-:W-:-:S04]  /*1bc0*/  UIMAD UR6, UR4, -0x3, UR6 ;  /* 0xfffffffd040678a4 */ /* 0x000fc8000f8e0206 */
[----:B------:R-:W-:-:S04]  /*1bd0*/  ULEA UR6, UR6, UR41, 0x3 ;  /* 0x0000002906067291 */ /* 0x000fc8000f8e183f */
[----:B------:R-:W-:-:S04]  /*1be0*/  UIADD3 UR6, UR6, 0x18, URZ ;  /* 0x0000001806067890 */ /* 0x000fc8000fffe03f */
[----:B------:R-:W-:-:S09]  /*1bf0*/  UPRMT UR6, URZ, 0x654, UR6 ;  /* 0x000006543f067896 */ /* 0x000fd20008000006 */
[----:B------:R-:W-:Y:S01]  /*1c00*/  SYNCS.ARRIVE.TRANS64.RED.A1T0 RZ, [UR6], RZ ;  /* 0x000000ffffff79a7 */ /* 0x000fe20008100406 */
[----:B------:R-:W-:Y:S05]  /*1c10*/  @P0 BRA `(.L_x_29) ;  /* 0x0000000000040947 */ /* 0x000fea0003800000 */
[----:B------:R-:W-:Y:S01]  /*1c20*/  BPT.TRAP 0x1 ;  /* 0x000000040000795c */ /* 0x000fe20000300000 */
.L_x_29:
[----:B------:R-:W-:Y:S01]  /*1c30*/  SHF.L.U32 R0, R163, 0x1f, RZ ;  /* 0x0000001fa3007819 */ /* 0x000fe200000006ff */
[----:B------:R-:W-:Y:S01]  /*1c40*/  UIADD3 UR39, UR44, UR39, URZ ;  /* 0x000000272c277290 */ /* 0x000fe2000fffe03f */
[----:B------:R-:W1:Y:S01]  /*1c50*/  LDC R7, c[0x0][0x288] ;  /* 0x0000a200ff077b82 */ /* 0x000e620000000800 */
[----:B------:R-:W-:Y:S01]  /*1c60*/  UISETP.GE.U32.AND UP1, UPT, UR44, 0x3, UPT ;  /* 0x000000032c00788c */ /* 0x000fe2000bf26070 */
[----:B------:R-:W-:Y:S01]  /*1c70*/  IMAD.SHL.U32 R8, R156, 0x2, RZ ;  /* 0x000000029c087824 */ /* 0x000fe200078e00ff */
[----:B------:R-:W-:Y:S02]  /*1c80*/  UISETP.GT.U32.AND UP0, UPT, UR39, 0x2, UPT ;  /* 0x000000022700788c */ /* 0x000fe4000bf04070 */
[----:B------:R-:W-:Y:S02]  /*1c90*/  UIMAD.WIDE.U32 UR4, UR39, -0x55555555, URZ ;  /* 0xaaaaaaab270478a5 */ /* 0x000fe4000f8e003f */
[----:B------:R-:W-:Y:S01]  /*1ca0*/  UISETP.LT.U32.AND UP0, UPT, UR44, 0x3, UP0 ;  /* 0x000000032c00788c */ /* 0x000fe20008701070 */
[----:B------:R-:W2:Y:S01]  /*1cb0*/  SYNCS.PHASECHK.TRANS64.TRYWAIT P0, [R159+UR42+0x10], R0 ;  /* 0x000010009f0075a7 */ /* 0x000ea2000800016a */
[----:B------:R-:W-:Y:S01]  /*1cc0*/  USHF.R.U32.HI UR4, URZ, 0x1, UR5 ;  /* 0x000000013f047899 */ /* 0x000fe20008011605 */
[----:B------:R-:W-:Y:S01]  /*1cd0*/  SHF.R.S32.HI R9, RZ, 0x1f, R8 ;  /* 0x0000001fff097819 */ /* 0x000fe20000011408 */
[----:B------:R-:W-:-:S02]  /*1ce0*/  USEL UR6, URZ, 0x1, !UP0 ;  /* 0x000000013f067887 */ /* 0x000fc4000c000000 */
[----:B------:R-:W-:Y:S02]  /*1cf0*/  UIMAD UR39, UR4, -0x3, UR39 ;  /* 0xfffffffd042778a4 */ /* 0x000fe4000f8e0227 */
[----:B------:R-:W-:-:S04]  /*1d00*/  ULOP3.LUT UR38, UR38, UR6, URZ, 0x3c, !UPT ;  /* 0x0000000626267292 */ /* 0x000fc8000f8e3c3f */
[----:B------:R-:W-:Y:S01]  /*1d10*/  @UP1 ULOP3.LUT UR38, UR38, 0x1, UR4, 0x78, !UPT ;  /* 0x0000000126261892 */ /* 0x000fe2000f8e7804 */
[----:B-12---:R-:W-:Y:S11]  /*1d20*/  @!P0 BRA `(.L_x_31) ;  /* 0x0000007800ac8947 */ /* 0x006ff60003800000 */
.L_x_316:
[----:B-1----:R-:W-:Y:S01]  /*1d30*/  IMAD.SHL.U32 R0, R19, 0x40, RZ ;  /* 0x0000004013007824 */ /* 0x002fe200078e00ff */
[----:B------:R-:W-:Y:S01]  /*1d40*/  ULDC UR6, c[0x0][0x284] ;  /* 0x0000a10000067ab9 */ /* 0x000fe20000000800 */
[----:B------:R-:W-:Y:S01]  /*1d50*/  IMAD.SHL.U32 R22, R22, 0x100, RZ ;  /* 0x0000010016167824 */ /* 0x000fe200078e00ff */
[----:B------:R-:W-:Y:S01]  /*1d60*/  SHF.R.S32.HI R15, RZ, 0x1f, R2 ;  /* 0x0000001fff0f7819 */ /* 0x000fe20000011402 */
[----:B------:R-:W-:Y:S01]  /*1d70*/  ULDC.64 UR4, c[0x0][0x5d0] ;  /* 0x0001740000047ab9 */ /* 0x000fe20000000a00 */
[----:B------:R-:W-:Y:S01]  /*1d80*/  ISETP.GE.AND P0, PT, R0, UR6, PT ;  /* 0x0000000600007c0c */ /* 0x000fe2000bf06270 */
[----:B------:R-:W-:Y:S01]  /*1d90*/  IMAD.WIDE.U32 R4, R2, UR4, R8 ;  /* 0x0000000402047c25 */ /* 0x000fe2000f8e0008 */
[----:B------:R-:W-:Y:S02]  /*1da0*/  SHF.R.S32.HI R14, RZ, 0x1f, R22 ;  /* 0x0000001fff0e7819 */ /* 0x000fe40000011416 */
[C---:B------:R-:W-:Y:S01]  /*1db0*/  ISETP.GE.OR P0, PT, R22.reuse, R7, P0 ;  /* 0x000000071600720c */ /* 0x040fe20000706670 */
[----:B------:R-:W-:Y:S01]  /*1dc0*/  IMAD R3, R15, UR4, RZ ;  /* 0x000000040f037c24 */ /* 0x000fe2000f8e02ff */
[----:B------:R-:W-:-:S03]  /*1dd0*/  IADD3 R4, P1, R22, R4, RZ ;  /* 0x0000000416047210 */ /* 0x000fc60007f3e0ff */
[----:B------:R-:W-:-:S05]  /*1de0*/  IMAD R3, R2, UR5, R3 ;  /* 0x0000000502037c24 */ /* 0x000fca000f8e0203 */
[----:B------:R-:W-:-:S03]  /*1df0*/  IADD3.X R5, R14, R5, R3, P1, !PT ;  /* 0x000000050e057210 */ /* 0x000fc60000ffe403 */
[----:B------:R-:W-:Y:S05]  /*1e00*/  @P0 BRA `(.L_x_32) ;  /* 0x0000006000b00947 */ /* 0x000fea0003800000 */
[----:B0-----:R-:W0:Y:S01]  /*1e10*/  LDC.64 R12, c[0x0][0x5c8] ;  /* 0x00017200ff0c7b82 */ /* 0x001e220000000a00 */
[----:B------:R-:W-:Y:S01]  /*1e20*/  IMAD.WIDE R10, R19, 0x40, R154 ;  /* 0x00000040130a7825 */ /* 0x000fe200078e029a */
[----:B------:R-:W-:Y:S01]  /*1e30*/  ULDC.64 UR4, c[0x0][0x5c0] ;  /* 0x0001700000047ab9 */ /* 0x000fe20000000a00 */
[----:B------:R-:W-:Y:S02]  /*1e40*/  BSSY B0, `(.L_x_32) ;  /* 0x0000628000007945 */ /* 0x000fe40003800000 */
[----:B------:R-:W-:Y:S02]  /*1e50*/  IMAD.IADD R19, R161, 0x1, -R0 ;  /* 0x00000001a1137824 */ /* 0x000fe400078e0a00 */
[-C--:B0-----:R-:W-:Y:S02]  /*1e60*/  IMAD R3, R11, R12.reuse, RZ ;  /* 0x0000000c0b037224 */ /* 0x081fe400078e02ff */
[----:B------:R-:W-:-:S04]  /*1e70*/  IMAD.WIDE.U32 R4, R10, R12, R4 ;  /* 0x0000000c0a047225 */ /* 0x000fc800078e0004 */
[----:B------:R-:W-:Y:S01]  /*1e80*/  IMAD R3, R10, R13, R3 ;  /* 0x0000000d0a037224 */ /* 0x000fe200078e0203 */
[----:B------:R-:W-:-:S03]  /*1e90*/  IADD3 R4, P0, R4, UR4, RZ ;  /* 0x0000000404047c10 */ /* 0x000fc6000ff1e0ff */
[----:B------:R-:W-:Y:S01]  /*1ea0*/  IMAD.IADD R3, R5, 0x1, R3 ;  /* 0x0000000105037824 */ /* 0x000fe200078e0203 */
[----:B------:R-:W-:-:S04]  /*1eb0*/  LEA R6, P1, R12, R4, 0x3 ;  /* 0x000000040c067211 */ /* 0x000fc800078218ff */
[----:B------:R-:W-:Y:S01]  /*1ec0*/  IADD3.X R5, R3, UR5, RZ, P0, !PT ;  /* 0x0000000503057c10 */ /* 0x000fe200087fe4ff */
[----:B------:R-:W-:Y:S01]  /*1ed0*/  IMAD R3, R156, -0x2, R7 ;  /* 0xfffffffe9c037824 */ /* 0x000fe200078e0207 */
[----:B-----5:R-:W-:Y:S02]  /*1ee0*/  ISETP.NE.AND P0, PT, R152, RZ, PT ;  /* 0x000000ff9800720c */ /* 0x020fe40003f05270 */
[----:B------:R-:W-:Y:S01]  /*1ef0*/  LEA.HI.X R7, R12, R5, R13, 0x3, P1 ;  /* 0x000000050c077211 */ /* 0x000fe200008f1c0d */
[----:B------:R-:W-:-:S10]  /*1f00*/  IMAD.IADD R0, R3, 0x1, -R22 ;  /* 0x0000000103007824 */ /* 0x000fd400078e0a16 */
[----:B------:R-:W-:Y:S05]  /*1f10*/  @!P0 BRA `(.L_x_33) ;  /* 0x0000004800608947 */ /* 0x000fea0003800000 */
[----:B------:R-:W0:Y:S01]  /*1f20*/  LDC.64 R20, c[0x0][0x5b0] ;  /* 0x00016c00ff147b82 */ /* 0x000e220000000a00 */
[----:B------:R-:W-:Y:S01]  /*1f30*/  ULDC.64 UR4, c[0x0][0x5b8] ;  /* 0x00016e0000047ab9 */ /* 0x000fe20000000a00 */
[----:B------:R-:W-:Y:S01]  /*1f40*/  ISETP.GE.AND P1, PT, R19, 0x1, PT ;  /* 0x000000011300780c */ /* 0x000fe20003f26270 */
[----:B------:R-:W-:Y:S01]  /*1f50*/  IMAD.WIDE.U32 R8, R2, UR4, R8 ;  /* 0x0000000402087c25 */ /* 0x000fe2000f8e0008 */
[----:B------:R-:W-:Y:S02]  /*1f60*/  BSSY B1, `(.L_x_34) ;  /* 0x000000e000017945 */ /* 0x000fe40003800000 */
[----:B------:R-:W-:Y:S01]  /*1f70*/  ISETP.LT.OR P5, PT, R0, 0x1, !P1 ;  /* 0x000000010000780c */ /* 0x000fe20004fa1670 */
[----:B------:R-:W-:Y:S01]  /*1f80*/  IMAD R3, R15, UR4, RZ ;  /* 0x000000040f037c24 */ /* 0x000fe2000f8e02ff */
[----:B------:R-:W1:Y:S01]  /*1f90*/  LDC.64 R164, c[0x0][0x5a8] ;  /* 0x00016a00ffa47b82 */ /* 0x000e620000000a00 */
[----:B------:R-:W-:Y:S02]  /*1fa0*/  IADD3 R12, P0, R22, R8, RZ ;  /* 0x00000008160c7210 */ /* 0x000fe40007f1e0ff */
[----:B------:R-:W-:-:S05]  /*1fb0*/  IMAD R3, R2, UR5, R3 ;  /* 0x0000000502037c24 */ /* 0x000fca000f8e0203 */
[----:B------:R-:W-:Y:S01]  /*1fc0*/  IADD3.X R13, R14, R9, R3, P0, !PT ;  /* 0x000000090e0d7210 */ /* 0x000fe200007fe403 */
[-C--:B0-----:R-:W-:Y:S02]  /*1fd0*/  IMAD R8, R11, R20.reuse, RZ ;  /* 0x000000140b087224 */ /* 0x081fe400078e02ff */
[----:B------:R-:W-:-:S04]  /*1fe0*/  IMAD.WIDE.U32 R2, R10, R20, R12 ;  /* 0x000000140a027225 */ /* 0x000fc800078e000c */
[----:B------:R-:W-:Y:S01]  /*1ff0*/  IMAD R15, R10, R21, R8 ;  /* 0x000000150a0f7224 */ /* 0x000fe200078e0208 */
[----:B-1----:R-:W-:-:S04]  /*2000*/  IADD3 R2, P0, R2, R164, RZ ;  /* 0x000000a402027210 */ /* 0x002fc80007f1e0ff */
[----:B------:R-:W-:Y:S01]  /*2010*/  IADD3.X R3, R165, R3, R15, P0, !PT ;  /* 0x00000003a5037210 */ /* 0x000fe200007fe40f */
[----:B------:R-:W-:Y:S08]  /*2020*/  @P5 BRA `(.L_x_35) ;  /* 0x0000000000045947 */ /* 0x000ff00003800000 */
[----:B------:R0:W5:Y:S02]  /*2030*/  LDG.E.U8 R162, desc[UR36][R2.64] ;  /* 0x0000002402a27981 */ /* 0x000164000c1e1100 */
.L_x_35:
[----:B------:R-:W-:Y:S05]  /*2040*/  BSYNC B1 ;  /* 0x0000000000017941 */ /* 0x000fea0003800000 */
.L_x_34:
[----:B-----5:R-:W-:Y:S01]  /*2050*/  LOP3.LUT R11, R162, 0xffff, RZ, 0xc0, !PT ;  /* 0x0000ffffa20b7812 */ /* 0x020fe200078ec0ff */
[C---:B------:R-:W-:Y:S01]  /*2060*/  IMAD.SHL.U32 R8, R20.reuse, 0x8, RZ ;  /* 0x0000000814087824 */ /* 0x040fe200078e00ff */
[----:B------:R-:W-:Y:S01]  /*2070*/  SHF.L.U64.HI R9, R20, 0x3, R21 ;  /* 0x0000000314097819 */ /* 0x000fe20000010215 */
[----:B------:R-:W-:Y:S01]  /*2080*/  BSSY B1, `(.L_x_36) ;  /* 0x000000e000017945 */ /* 0x000fe20003800000 */
[----:B------:R-:W-:Y:S02]  /*2090*/  PRMT R11, R11, 0x8880, RZ ;  /* 0x000088800b0b7816 */ /* 0x000fe400000000ff */
[----:B------:R-:W-:Y:S01]  /*20a0*/  ISETP.LT.OR P2, PT, R0, 0x2, !P1 ;  /* 0x000000020000780c */ /* 0x000fe20004f41670 */
[----:B------:R-:W-:Y:S01]  /*20b0*/  IMAD.WIDE.U32 R8, R10, R20, R8 ;  /* 0x000000140a087225 */ /* 0x000fe200078e0008 */
[----:B------:R-:W-:-:S03]  /*20c0*/  ISETP.GE.AND P0, PT, R19, 0x9, PT ;  /* 0x000000091300780c */ /* 0x000fc60003f06270 */
[----:B------:R-:W-:Y:S01]  /*20d0*/  IMAD R10, R11, R152, RZ ;  /* 0x000000980b0a7224 */ /* 0x000fe200078e02ff */
[----:B------:R-:W-:Y:S01]  /*20e0*/  IADD3 R8, P3, P4, R12, R164, R8 ;  /* 0x000000a40c087210 */ /* 0x000fe20007c7e008 */
[----:B------:R-:W-:Y:S02]  /*20f0*/  IMAD.IADD R14, R15, 0x1, R9 ;  /* 0x000000010f0e7824 */ /* 0x000fe400078e0209 */
[----:B------:R-:W-:-:S05]  /*2100*/  @!P5 IMAD R11, R24, R153, R10 ;  /* 0x00000099180bd224 */ /* 0x000fca00078e020a */
[----:B------:R1:W-:Y:S01]  /*2110*/  @!P5 STG.E.U8 desc[UR36][R4.64], R11 ;  /* 0x0000000b0400d986 */ /* 0x0003e2000c101124 */
[----:B------:R-:W-:Y:S05]  /*2120*/  @P2 BRA `(.L_x_37) ;  /* 0x00000000000c2947 */ /* 0x000fea0003800000 */
[----:B------:R-:W1:Y:S02]  /*2130*/  LDG.E.U8 R162, desc[UR36][R2.64+0x1] ;  /* 0x0000012402a27981 */ /* 0x000e64000c1e1100 */
[----:B-1----:R-:W-:-:S05]  /*2140*/  PRMT R11, R162, 0x8880, RZ ;  /* 0x00008880a20b7816 */ /* 0x002fca00000000ff */
[----:B------:R-:W-:-:S07]  /*2150*/  IMAD R10, R11, R152, RZ ;  /* 0x000000980b0a7224 */ /* 0x000fce00078e02ff */
.L_x_37:
[----:B------:R-:W-:Y:S05]  /*2160*/  BSYNC B1 ;  /* 0x0000000000017941 */ /* 0x000fea0003800000 */
.L_x_36:
[C---:B------:R-:W-:Y:S01]  /*2170*/  ISETP.LT.OR P5, PT, R0.reuse, 0x1, !P0 ;  /* 0x000000010000780c */ /* 0x040fe200047a1670 */
[----:B------:R-:W-:Y:S01]  /*2180*/  @!P2 IMAD R25, R25, R153, R10 ;  /* 0x000000991919a224 */ /* 0x000fe200078e020a */
[----:B------:R-:W-:Y:S01]  /*2190*/  BSSY B1, `(.L_x_38) ;  /* 0x000000a000017945 */ /* 0x000fe20003800000 */
[----:B------:R-:W-:Y:S02]  /*21a0*/  IADD3.X R9, R13, R165, R14, P3, P4 ;  /* 0x000000a50d097210 */ /* 0x000fe40001fe840e */
[C---:B------:R-:W-:Y:S01]  /*21b0*/  ISETP.LT.OR P3, PT, R0.reuse, 0x2, !P0 ;  /* 0x000000020000780c */ /* 0x040fe20004761670 */
[----:B------:R2:W-:Y:S01]  /*21c0*/  @!P2 STG.E.U8 desc[UR36][R4.64+0x1], R25 ;  /* 0x000001190400a986 */ /* 0x0005e2000c101124 */
[C---:B------:R-:W-:Y:S02]  /*21d0*/  ISETP.LT.OR P4, PT, R0.reuse, 0x9, !P1 ;  /* 0x000000090000780c */ /* 0x040fe40004f81670 */
[----:B------:R-:W-:-:S04]  /*21e0*/  ISETP.LT.OR P2, PT, R0, 0xa, !P1 ;  /* 0x0000000a0000780c */ /* 0x000fc80004f41670 */
[----:B------:R-:W-:Y:S09]  /*21f0*/  @P5 BRA `(.L_x_39) ;  /* 0x00000000000c5947 */ /* 0x000ff20003800000 */
[----:B------:R-:W1:Y:S02]  /*2200*/  LDG.E.U8 R162, desc[UR36][R8.64] ;  /* 0x0000002408a27981 */ /* 0x000e64000c1e1100 */
[----:B-1----:R-:W-:-:S05]  /*2210*/  PRMT R11, R162, 0x8880, RZ ;  /* 0x00008880a20b7816 */ /* 0x002fca00000000ff */
[----:B------:R-:W-:-:S07]  /*2220*/  IMAD R10, R11, R152, RZ ;  /* 0x000000980b0a7224 */ /* 0x000fce00078e02ff */
.L_x_39:
[----:B------:R-:W-:Y:S05]  /*2230*/  BSYNC B1 ;  /* 0x0000000000017941 */ /* 0x000fea0003800000 */
.L_x_38:
[----:B-1----:R-:W-:Y:S01]  /*2240*/  @!P5 IMAD R11, R26, R153, R10 ;  /* 0x000000991a0bd224 */ /* 0x002fe200078e020a */
[----:B------:R-:W-:Y:S04]  /*2250*/  BSSY B1, `(.L_x_40) ;  /* 0x0000006000017945 */ /* 0x000fe80003800000 */
[----:B------:R1:W-:Y:S01]  /*2260*/  @!P5 STG.E.U8 desc[UR36][R6.64], R11 ;  /* 0x0000000b0600d986 */ /* 0x0003e2000c101124 */
[----:B------:R-:W-:Y:S05]  /*2270*/  @P3 BRA `(.L_x_41) ;  /* 0x00000000000c3947 */ /* 0x000fea0003800000 */
[----:B------:R-:W1:Y:S02]  /*2280*/  LDG.E.U8 R162, desc[UR36][R8.64+0x1] ;  /* 0x0000012408a27981 */ /* 0x000e64000c1e1100 */
[----:B-1----:R-:W-:-:S05]  /*2290*/  PRMT R11, R162, 0x8880, RZ ;  /* 0x00008880a20b7816 */ /* 0x002fca00000000ff */
[----:B------:R-:W-:-:S07]  /*22a0*/  IMAD R10, R11, R152, RZ ;  /* 0x000000980b0a7224 */ /* 0x000fce00078e02ff */
.L_x_41:
[----:B------:R-:W-:Y:S05]  /*22b0*/  BSYNC B1 ;  /* 0x0000000000017941 */ /* 0x000fea0003800000 */
.L_x_40:
[----:B------:R-:W-:Y:S01]  /*22c0*/  @!P3 IMAD R27, R27, R153, R10 ;  /* 0x000000991b1bb224 */ /* 0x000fe200078e020a */
[----:B------:R-:W-:Y:S04]  /*22d0*/  BSSY B1, `(.L_x_42) ;  /* 0x0000006000017945 */ /* 0x000fe80003800000 */
[----:B------:R3:W-:Y:S01]  /*22e0*/  @!P3 STG.E.U8 desc[UR36][R6.64+0x1], R27 ;  /* 0x0000011b0600b986 */ /* 0x0007e2000c101124 */
[----:B------:R-:W-:Y:S05]  /*22f0*/  @P4 BRA `(.L_x_43) ;  /* 0x00000000000c4947 */ /* 0x000fea0003800000 */
[----:B------:R-:W1:Y:S02]  /*2300*/  LDG.E.U8 R162, desc[UR36][R2.64+0x8] ;  /* 0x0000082402a27981 */ /* 0x000e64000c1e1100 */
[----:B-1----:R-:W-:-:S05]  /*2310*/  PRMT R11, R162, 0x8880, RZ ;  /* 0x00008880a20b7816 */ /* 0x002fca00000000ff */
[----:B------:R-:W-:-:S07]  /*2320*/  IMAD R10, R11, R152, RZ ;  /* 0x000000980b0a7224 */ /* 0x000fce00078e02ff */
.L_x_43:
[----:B------:R-:W-:Y:S05]  /*2330*/  BSYNC B1 ;  /* 0x0000000000017941 */ /* 0x000fea0003800000 */
.L_x_42:
[----:B-1----:R-:W-:Y:S01]  /*2340*/  @!P4 IMAD R11, R28, R153, R10 ;  /* 0x000000991c0bc224 */ /* 0x002fe200078e020a */
[----:B------:R-:W-:Y:S04]  /*2350*/  BSSY B1, `(.L_x_44) ;  /* 0x0000006000017945 */ /* 0x000fe80003800000 */
[----:B------:R1:W-:Y:S01]  /*2360*/  @!P4 STG.E.U8 desc[UR36][R4.64+0x8], R11 ;  /* 0x0000080b0400c986 */ /* 0x0003e2000c101124 */
[----:B------:R-:W-:Y:S05]  /*2370*/  @P2 BRA `(.L_x_45) ;  /* 0x00000000000c2947 */ /* 0x000fea0003800000 */
[----:B------:R-:W1:Y:S02]  /*2380*/  LDG.E.U8 R162, desc[UR36][R2.64+0x9] ;  /* 0x0000092402a27981 */ /* 0x000e64000c1e1100 */
[----:B-1----:R-:W-:-:S05]  /*2390*/  PRMT R11, R162, 0x8880, RZ ;  /* 0x00008880a20b7816 */ /* 0x002fca00000000ff */
[----:B------:R-:W-:-:S07]  /*23a0*/  IMAD R10, R11, R152, RZ ;  /* 0x000000980b0a7224 */ /* 0x000fce00078e02ff */
.L_x_45:
[----:B------:R-:W-:Y:S05]  /*23b0*/  BSYNC B1 ;  /* 0x0000000000017941 */ /* 0x000fea0003800000 */
.L_x_44:
[C---:B------:R-:W-:Y:S01]  /*23c0*/  ISETP.LT.OR P4, PT, R0.reuse, 0x9, !P0 ;  /* 0x000000090000780c */ /* 0x040fe20004781670 */
[----:B------:R-:W-:Y:S01]  /*23d0*/  @!P2 IMAD R29, R29, R153, R10 ;  /* 0x000000991d1da224 */ /* 0x000fe200078e020a */
[----:B------:R-:W-:Y:S01]  /*23e0*/  BSSY B1, `(.L_x_46) ;  /* 0x0000009000017945 */ /* 0x000fe20003800000 */
[C---:B------:R-:W-:Y:S02]  /*23f0*/  ISETP.LT.OR P3, PT, R0.reuse, 0xa, !P0 ;  /* 0x0000000a0000780c */ /* 0x040fe40004761670 */
[C---:B------:R-:W-:Y:S01]  /*2400*/  ISETP.LT.OR P5, PT, R0.reuse, 0x11, !P1 ;  /* 0x000000110000780c */ /* 0x040fe20004fa1670 */
[----:B------:R4:W-:Y:S01]  /*2410*/  @!P2 STG.E.U8 desc[UR36][R4.64+0x9], R29 ;  /* 0x0000091d0400a986 */ /* 0x0009e2000c101124 */
[----:B------:R-:W-:-:S06]  /*2420*/  ISETP.LT.OR P2, PT, R0, 0x12, !P1 ;  /* 0x000000120000780c */ /* 0x000fcc0004f41670 */
[----:B------:R-:W-:Y:S07]  /*2430*/  @P4 BRA `(.L_x_47) ;  /* 0x00000000000c4947 */ /* 0x000fee0003800000 */
[----:B------:R-:W1:Y:S02]  /*2440*/  LDG.E.U8 R162, desc[UR36][R8.64+0x8] ;  /* 0x0000082408a27981 */ /* 0x000e64000c1e1100 */
[----:B-1----:R-:W-:-:S05]  /*2450*/  PRMT R11, R162, 0x8880, RZ ;  /* 0x00008880a20b7816 */ /* 0x002fca00000000ff */
[----:B------:R-:W-:-:S07]  /*2460*/  IMAD R10, R11, R152, RZ ;  /* 0x000000980b0a7224 */ /* 0x000fce00078e02ff */
.L_x_47:
[----:B------:R-:W-:Y:S05]  /*2470*/  BSYNC B1 ;  /* 0x0000000000017941 */ /* 0x000fea0003800000 */
.L_x_46:
[----:B-1----:R-:W-:Y:S01]  /*2480*/  @!P4 IMAD R11, R30, R153, R10 ;  /* 0x000000991e0bc224 */ /* 0x002fe200078e020a */
[----:B------:R-:W-:Y:S04]  /*2490*/  BSSY B1, `(.L_x_48) ;  /* 0x0000006000017945 */ /* 0x000fe80003800000 */
[----:B------:R1:W-:Y:S01]  /*24a0*/  @!P4 STG.E.U8 desc[UR36][R6.64+0x8], R11 ;  /* 0x0000080b0600c986 */ /* 0x0003e2000c101124 */
[----:B------:R-:W-:Y:S05]  /*24b0*/  @P3 BRA `(.L_x_49) ;  /* 0x00000000000c3947 */ /* 0x000fea0003800000 */
[----:B------:R-:W1:Y:S02]  /*24c0*/  LDG.E.U8 R162, desc[UR36][R8.64+0x9] ;  /* 0x0000092408a27981 */ /* 0x000e64000c1e1100 */
[----:B-1----:R-:W-:-:S05]  /*24d0*/  PRMT R11, R162, 0x8880, RZ ;  /* 0x00008880a20b7816 */ /* 0x002fca00000000ff */
[----:B------:R-:W-:-:S07]  /*24e0*/  IMAD R10, R11, R152, RZ ;  /* 0x000000980b0a7224 */ /* 0x000fce00078e02ff */
.L_x_49:
[----:B------:R-:W-:Y:S05]  /*24f0*/  BSYNC B1 ;  /* 0x0000000000017941 */ /* 0x000fea0003800000 */
.L_x_48:
[----:B------:R-:W-:Y:S01]  /*2500*/  @!P3 IMAD R31, R31, R153, R10 ;  /* 0x000000991f1fb224 */ /* 0x000fe200078e020a */
[----:B------:R-:W-:Y:S04]  /*2510*/  BSSY B1, `(.L_x_50) ;  /* 0x0000006000017945 */ /* 0x000fe80003800000 */
[----:B------:R0:W-:Y:S01]  /*2520*/  @!P3 STG.E.U8 desc[UR36][R6.64+0x9], R31 ;  /* 0x0000091f0600b986 */ /* 0x0001e2000c101124 */
[----:B------:R-:W-:Y:S05]  /*2530*/  @P5 BRA `(.L_x_51) ;  /* 0x00000000000c5947 */ /* 0x000fea0003800000 */
[----:B------:R-:W1:Y:S02]  /*2540*/  LDG.E.U8 R162, desc[UR36][R2.64+0x10] ;  /* 0x0000102402a27981 */ /* 0x000e64000c1e1100 */
[----:B-1----:R-:W-:-:S05]  /*2550*/  PRMT R11, R162, 0x8880, RZ ;  /* 0x00008880a20b7816 */ /* 0x002fca00000000ff */
[----:B------:R-:W-:-:S07]  /*2560*/  IMAD R10, R11, R152, RZ ;  /* 0x000000980b0a7224 */ /* 0x000fce00078e02ff */
.L_x_51:
[----:B------:R-:W-:Y:S05]  /*2570*/  BSYNC B1 ;  /* 0x0000000000017941 */ /* 0x000fea0003800000 */
.L_x_50:
[----:B-1----:R-:W-:Y:S01]  /*2580*/  @!P5 IMAD R11, R32, R153, R10 ;  /* 0x00000099200bd224 */ /* 0x002fe200078e020a */
[----:B------:R-:W-:Y:S04]  /*2590*/  BSSY B1, `(.L_x_52) ;  /* 0x0000006000017945 */ /* 0x000fe80003800000 */
[----:B------:R1:W-:Y:S01]  /*25a0*/  @!P5 STG.E.U8 desc[UR36][R4.64+0x10], R11 ;  /* 0x0000100b0400d986 */ /* 0x0003e2000c101124 */
[----:B------:R-:W-:Y:S05]  /*25b0*/  @P2 BRA `(.L_x_53) ;  /* 0x00000000000c2947 */ /* 0x000fea0003800000 */
[----:B------:R-:W1:Y:S02]  /*25c0*/  LDG.E.U8 R162, desc[UR36][R2.64+0x11] ;  /* 0x0000112402a27981 */ /* 0x000e64000c1e1100 */
[----:B-1----:R-:W-:-:S05]  /*25d0*/  PRMT R11, R162, 0x8880, RZ ;  /* 0x00008880a20b7816 */ /* 0x002fca00000000ff */
[----:B------:R-:W-:-:S07]  /*25e0*/  IMAD R10, R11, R152, RZ ;  /* 0x000000980b0a7224 */ /* 0x000fce00078e02ff */
.L_x_53:
[----:B------:R-:W-:Y:S05]  /*25f0*/  BSYNC B1 ;  /* 0x0000000000017941 */ /* 0x000fea0003800000 */
.L_x_52:
        /* <DEDUP_REMOVED lines=11> */
.L_x_55:
[----:B------:R-:W-:Y:S05]  /*26b0*/  BSYNC B1 ;  /* 0x0000000000017941 */ /* 0x000fea0003800000 */
.L_x_54:
[----:B-1----:R-:W-:Y:S01]  /*26c0*/  @!P4 IMAD R11, R34, R153, R10 ;  /* 0x00000099220bc224 */ /* 0x002fe200078e020a */
[----:B------:R-:W-:Y:S04]  /*26d0*/  BSSY B1, `(.L_x_56) ;  /* 0x0000006000017945 */ /* 0x000fe80003800000 */
[----:B------:R1:W-:Y:S01]  /*26e0*/  @!P4 STG.E.U8 desc[UR36][R6.64+0x10], R11 ;  /* 0x0000100b0600c986 */ /* 0x0003e2000c101124 */
[----:B------:R-:W-:Y:S05]  /*26f0*/  @P3 BRA `(.L_x_57) ;  /* 0x00000000000c3947 */ /* 0x000fea0003800000 */
[----:B------:R-:W1:Y:S02]  /*2700*/  LDG.E.U8 R162, desc[UR36][R8.64+0x11] ;  /* 0x0000112408a27981 */ /* 0x000e64000c1e1100 */
[----:B-1----:R-:W-:-:S05]  /*2710*/  PRMT R11, R162, 0x8880, RZ ;  /* 0x00008880a20b7816 */ /* 0x002fca00000000ff */
[----:B------:R-:W-:-:S07]  /*2720*/  IMAD R10, R11, R152, RZ ;  /* 0x000000980b0a7224 */ /* 0x000fce00078e02ff */
.L_x_57:
[----:B------:R-:W-:Y:S05]  /*2730*/  BSYNC B1 ;  /* 0x0000000000017941 */ /* 0x000fea0003800000 */
.L_x_56:
[----:B------:R-:W-:Y:S01]  /*2740*/  @!P3 IMAD R35, R35, R153, R10 ;  /* 0x000000992323b224 */ /* 0x000fe200078e020a */
[----:B------:R-:W-:Y:S04]  /*2750*/  BSSY B1, `(.L_x_58) ;  /* 0x0000006000017945 */ /* 0x000fe80003800000 */
[----:B------:R0:W-:Y:S01]  /*2760*/  @!P3 STG.E.U8 desc[UR36][R6.64+0x11], R35 ;  /* 0x000011230600b986 */ /* 0x0001e2000c101124 */
[----:B------:R-:W-:Y:S05]  /*2770*/  @P5 BRA `(.L_x_59) ;  /* 0x00000000000c5947 */ /* 0x000fea0003800000 */
[----:B------:R-:W1:Y:S02]  /*2780*/  LDG.E.U8 R162, desc[UR36][R2.64+0x18] ;  /* 0x0000182402a27981 */ /* 0x000e64000c1e1100 */
[----:B-1----:R-:W-:-:S05]  /*2790*/  PRMT R11, R162, 0x8880, RZ ;  /* 0x00008880a20b7816 */ /* 0x002fca00000000ff */
[----:B------:R-:W-:-:S07]  /*27a0*/  IMAD R10, R11, R152, RZ ;  /* 0x000000980b0a7224 */ /* 0x000fce00078e02ff */
.L_x_59:
[----:B------:R-:W-:Y:S05]  /*27b0*/  BSYNC B1 ;  /* 0x0000000000017941 */ /* 0x000fea0003800000 */
.L_x_58:
[----:B-1----:R-:W-:Y:S01]  /*27c0*/  @!P5 IMAD R11, R36, R153, R10 ;  /* 0x00000099240bd224 */ /* 0x002fe200078e020a */
[----:B------:R-:W-:Y:S04]  /*27d0*/  BSSY B1, `(.L_x_60) ;  /* 0x0000006000017945 */ /* 0x000fe80003800000 */
[----:B------:R1:W-:Y:S01]  /*27e0*/  @!P5 STG.E.U8 desc[UR36][R4.64+0x18], R11 ;  /* 0x0000180b0400d986 */ /* 0x0003e2000c101124 */
[----:B------:R-:W-:Y:S05]  /*27f0*/  @P2 BRA `(.L_x_61) ;  /* 0x00000000000c2947 */ /* 0x000fea0003800000 */
[----:B------:R-:W1:Y:S02]  /*2800*/  LDG.E.U8 R162, desc[UR36][R2.64+0x19] ;  /* 0x0000192402a27981 */ /* 0x000e64000c1e1100 */
[----:B-1----:R-:W-:-:S05]  /*2810*/  PRMT R11, R162, 0x8880, RZ ;  /* 0x00008880a20b7816 */ /* 0x002fca00000000ff */
[----:B------:R-:W-:-:S07]  /*2820*/  IMAD R10, R11, R152, RZ ;  /* 0x000000980b0a7224 */ /* 0x000fce00078e02ff */
.L_x_61:
[----:B------:R-:W-:Y:S05]  /*2830*/  BSYNC B1 ;  /* 0x0000000000017941 */ /* 0x000fea0003800000 */
.L_x_60:
        /* <DEDUP_REMOVED lines=11> */
.L_x_63:
[----:B------:R-:W-:Y:S05]  /*28f0*/  BSYNC B1 ;  /* 0x0000000000017941 */ /* 0x000fea0003800000 */
.L_x_62:
[----:B-1----:R-:W-:Y:S01]  /*2900*/  @!P4 IMAD R11, R38, R153, R10 ;  /* 0x00000099260bc224 */ /* 0x002fe200078e020a */
[----:B------:R-:W-:Y:S04]  /*2910*/  BSSY B1, `(.L_x_64) ;  /* 0x0000006000017945 */ /* 0x000fe80003800000 */
[----:B------:R1:W-:Y:S01]  /*2920*/  @!P4 STG.E.U8 desc[UR36][R6.64+0x18], R11 ;  /* 0x0000180b0600c986 */ /* 0x0003e2000c101124 */
[----:B------:R-:W-:Y:S05]  /*2930*/  @P3 BRA `(.L_x_65) ;  /* 0x00000000000c3947 */ /* 0x000fea0003800000 */
[----:B------:R-:W1:Y:S02]  /*2940*/  LDG.E.U8 R162, desc[UR36][R8.64+0x19] ;  /* 0x0000192408a27981 */ /* 0x000e64000c1e1100 */
[----:B-1----:R-:W-:-:S05]  /*2950*/  PRMT R11, R162, 0x8880, RZ ;  /* 0x00008880a20b7816 */ /* 0x002fca00000000ff */
[----:B------:R-:W-:-:S07]  /*2960*/  IMAD R10, R11, R152, RZ ;  /* 0x000000980b0a7224 */ /* 0x000fce00078e02ff */
.L_x_65:
[----:B------:R-:W-:Y:S05]  /*2970*/  BSYNC B1 ;  /* 0x0000000000017941 */ /* 0x000fea0003800000 */
.L_x_64:
[----:B------:R-:W-:Y:S01]  /*2980*/  @!P3 IMAD R39, R39, R153, R10 ;  /* 0x000000992727b224 */ /* 0x000fe200078e020a */
[----:B------:R-:W-:Y:S04]  /*2990*/  BSSY B1, `(.L_x_66) ;  /* 0x0000006000017945 */ /* 0x000fe80003800000 */
[----:B------:R0:W-:Y:S01]  /*29a0*/  @!P3 STG.E.U8 desc[UR36][R6.64+0x19], R39 ;  /* 0x000019270600b986 */ /* 0x0001e2000c101124 */
[----:B------:R-:W-:Y:S05]  /*29b0*/  @P5 BRA `(.L_x_67) ;  /* 0x00000000000c5947 */ /* 0x000fea0003800000 */
[----:B------:R-:W1:Y:S02]  /*29c0*/  LDG.E.U8 R162, desc[UR36][R2.64+0x20] ;  /* 0x0000202402a27981 */ /* 0x000e64000c1e1100 */
[----:B-1----:R-:W-:-:S05]  /*29d0*/  PRMT R11, R162, 0x8880, RZ ;  /* 0x00008880a20b7816 */ /* 0x002fca00000000ff */
[----:B------:R-:W-:-:S07]  /*29e0*/  IMAD R10, R11, R152, RZ ;  /* 0x000000980b0a7224 */ /* 0x000fce00078e02ff */
.L_x_67:
[----:B------:R-:W-:Y:S05]  /*29f0*/  BSYNC B1 ;  /* 0x0000000000017941 */ /* 0x000fea0003800000 */
.L_x_66:
[----:B-1----:R-:W-:Y:S01]  /*2a00*/  @!P5 IMAD R11, R40, R153, R10 ;  /* 0x00000099280bd224 */ /* 0x002fe200078e020a */
[----:B------:R-:W-:Y:S04]  /*2a10*/  BSSY B1, `(.L_x_68) ;  /* 0x0000006000017945 */ /* 0x000fe80003800000 */
[----:B------:R1:W-:Y:S01]  /*2a20*/  @!P5 STG.E.U8 desc[UR36][R4.64+0x20], R11 ;  /* 0x0000200b0400d986 */ /* 0x0003e2000c101124 */
[----:B------:R-:W-:Y:S05]  /*2a30*/  @P2 BRA `(.L_x_69) ;  /* 0x00000000000c2947 */ /* 0x000fea0003800000 */
[----:B------:R-:W1:Y:S02]  /*2a40*/  LDG.E.U8 R162, desc[UR36][R2.64+0x21] ;  /* 0x0000212402a27981 */ /* 0x000e64000c1e1100 */
[----:B-1----:R-:W-:-:S05]  /*2a50*/  PRMT R11, R162, 0x8880, RZ ;  /* 0x00008880a20b7816 */ /* 0x002fca00000000ff */
[----:B------:R-:W-:-:S07]  /*2a60*/  IMAD R10, R11, R152, RZ ;  /* 0x000000980b0a7224 */ /* 0x000fce00078e02ff */
.L_x_69:
[----:B------:R-:W-:Y:S05]  /*2a70*/  BSYNC B1 ;  /* 0x0000000000017941 */ /* 0x000fea0003800000 */
.L_x_68:
        /* <DEDUP_REMOVED lines=11> */
.L_x_71:
[----:B------:R-:W-:Y:S05]  /*2b30*/  BSYNC B1 ;  /* 0x0000000000017941 */ /* 0x000fea0003800000 */
.L_x_70:
[----:B-1----:R-:W-:Y:S01]  /*2b40*/  @!P4 IMAD R11, R42, R153, R10 ;  /* 0x000000992a0bc224 */ /* 0x002fe200078e020a */
[----:B------:R-:W-:Y:S04]  /*2b50*/  BSSY B1, `(.L_x_72) ;  /* 0x0000006000017945 */ /* 0x000fe80003800000 */
[----:B------:R1:W-:Y:S01]  /*2b60*/  @!P4 STG.E.U8 desc[UR36][R6.64+0x20], R11 ;  /* 0x0000200b0600c986 */ /* 0x0003e2000c101124 */
[----:B------:R-:W-:Y:S05]  /*2b70*/  @P3 BRA `(.L_x_73) ;  /* 0x00000000000c3947 */ /* 0x000fea0003800000 */
[----:B------:R-:W1:Y:S02]  /*2b80*/  LDG.E.U8 R162, desc[UR36][R8.64+0x21] ;  /* 0x0000212408a27981 */ /* 0x000e64000c1e1100 */
[----:B-1----:R-:W-:-:S05]  /*2b90*/  PRMT R11, R162, 0x8880, RZ ;  /* 0x00008880a20b7816 */ /* 0x002fca00000000ff */
[----:B------:R-:W-:-:S07]  /*2ba0*/  IMAD R10, R11, R152, RZ ;  /* 0x000000980b0a7224 */ /* 0x000fce00078e02ff */
.L_x_73:
[----:B------:R-:W-:Y:S05]  /*2bb0*/  BSYNC B1 ;  /* 0x0000000000017941 */ /* 0x000fea0003800000 */
.L_x_72:
[----:B------:R-:W-:Y:S01]  /*2bc0*/  @!P3 IMAD R43, R43, R153, R10 ;  /* 0x000000992b2bb224 */ /* 0x000fe200078e020a */
[----:B------:R-:W-:Y:S04]  /*2bd0*/  BSSY B1, `(.L_x_74) ;  /* 0x0000006000017945 */ /* 0x000fe80003800000 */
[----:B------:R0:W-:Y:S01]  /*2be0*/  @!P3 STG.E.U8 desc[UR36][R6.64+0x21], R43 ;  /* 0x0000212b0600b986 */ /* 0x0001e2000c101124 */
[----:B------:R-:W-:Y:S05]  /*2bf0*/  @P5 BRA `(.L_x_75) ;  /* 0x00000000000c5947 */ /* 0x000fea0003800000 */
[----:B------:R-:W1:Y:S02]  /*2c00*/  LDG.E.U8 R162, desc[UR36][R2.64+0x28] ;  /* 0x0000282402a27981 */ /* 0x000e64000c1e1100 */
[----:B-1----:R-:W-:-:S05]  /*2c10*/  PRMT R11, R162, 0x8880, RZ ;  /* 0x00008880a20b7816 */ /* 0x002fca00000000ff */
[----:B------:R-:W-:-:S07]  /*2c20*/  IMAD R10, R11, R152, RZ ;  /* 0x000000980b0a7224 */ /* 0x000fce00078e02ff */
.L_x_75:
[----:B------:R-:W-:Y:S05]  /*2c30*/  BSYNC B1 ;  /* 0x0000000000017941 */ /* 0x000fea0003800000 */
.L_x_74:
[----:B-1----:R-:W-:Y:S01]  /*2c40*/  @!P5 IMAD R11, R44, R153, R10 ;  /* 0x000000992c0bd224 */ /* 0x002fe200078e020a */
[----:B------:R-:W-:Y:S04]  /*2c50*/  BSSY B1, `(.L_x_76) ;  /* 0x0000006000017945 */ /* 0x000fe80003800000 */
[----:B------:R1:W-:Y:S01]  /*2c60*/  @!P5 STG.E.U8 desc[UR36][R4.64+0x28], R11 ;  /* 0x0000280b0400d986 */ /* 0x0003e2000c101124 */
[----:B------:R-:W-:Y:S05]  /*2c70*/  @P2 BRA `(.L_x_77) ;  /* 0x00000000000c2947 */ /* 0x000fea0003800000 */
[----:B------:R-:W1:Y:S02]  /*2c80*/  LDG.E.U8 R162, desc[UR36][R2.64+0x29] ;  /* 0x0000292402a27981 */ /* 0x000e64000c1e1100 */
[----:B-1----:R-:W-:-:S05]  /*2c90*/  PRMT R11, R162, 0x8880, RZ ;  /* 0x00008880a20b7816 */ /* 0x002fca00000000ff */
[----:B------:R-:W-:-:S07]  /*2ca0*/  IMAD R10, R11, R152, RZ ;  /* 0x000000980b0a7224 */ /* 0x000fce00078e02ff */
.L_x_77:
[----:B------:R-:W-:Y:S05]  /*2cb0*/  BSYNC B1 ;  /* 0x0000000000017941 */ /* 0x000fea0003800000 */
.L_x_76:
        /* <DEDUP_REMOVED lines=11> */
.L_x_79:
[----:B------:R-:W-:Y:S05]  /*2d70*/  BSYNC B1 ;  /* 0x0000000000017941 */ /* 0x000fea0003800000 */
.L_x_78:
[----:B-1----:R-:W-:Y:S01]  /*2d80*/  @!P4 IMAD R11, R46, R153, R10 ;  /* 0x000000992e0bc224 */ /* 0x002fe200078e020a */
[----:B------:R-:W-:Y:S04]  /*2d90*/  BSSY B1, `(.L_x_80) ;  /* 0x0000006000017945 */ /* 0x000fe80003800000 */
[----:B------:R1:W-:Y:S01]  /*2da0*/  @!P4 STG.E.U8 desc[UR36][R6.64+0x28], R11 ;  /* 0x0000280b0600c986 */ /* 0x0003e2000c101124 */
[----:B------:R-:W-:Y:S05]  /*2db0*/  @P3 BRA `(.L_x_81) ;  /* 0x00000000000c3947 */ /* 0x000fea0003800000 */
[----:B------:R-:W1:Y:S02]  /*2dc0*/  LDG.E.U8 R162, desc[UR36][R8.64+0x29] ;  /* 0x0000292408a27981 */ /* 0x000e64000c1e1100 */
[----:B-1----:R-:W-:-:S05]  /*2dd0*/  PRMT R11, R162, 0x8880, RZ ;  /* 0x00008880a20b7816 */ /* 0x002fca00000000ff */
[----:B------:R-:W-:-:S07]  /*2de0*/  IMAD R10, R11, R152, RZ ;  /* 0x000000980b0a7224 */ /* 0x000fce00078e02ff */
.L_x_81:
[----:B------:R-:W-:Y:S05]  /*2df0*/  BSYNC B1 ;  /* 0x0000000000017941 */ /* 0x000fea0003800000 */
.L_x_80:
[----:B------:R-:W-:Y:S01]  /*2e00*/  @!P3 IMAD R47, R47, R153, R10 ;  /* 0x000000992f2fb224 */ /* 0x000fe200078e020a */
[----:B------:R-:W-:Y:S04]  /*2e10*/  BSSY B1, `(.L_x_82) ;  /* 0x0000006000017945 */ /* 0x000fe80003800000 */
[----:B------:R0:W-:Y:S01]  /*2e20*/  @!P3 STG.E.U8 desc[UR36][R6.64+0x29], R47 ;  /* 0x0000292f0600b986 */ /* 0x0001e2000c101124 */
[----:B------:R-:W-:Y:S05]  /*2e30*/  @P5 BRA `(.L_x_83) ;  /* 0x00000000000c5947 */ /* 0x000fea0003800000 */
[----:B------:R-:W1:Y:S02]  /*2e40*/  LDG.E.U8 R162, desc[UR36][R2.64+0x30] ;  /* 0x0000302402a27981 */ /* 0x000e64000c1e1100 */
[----:B-1----:R-:W-:-:S05]  /*2e50*/  PRMT R11, R162, 0x8880, RZ ;  /* 0x00008880a20b7816 */ /* 0x002fca00000000ff */
[----:B------:R-:W-:-:S07]  /*2e60*/  IMAD R10, R11, R152, RZ ;  /* 0x000000980b0a7224 */ /* 0x000fce00078e02ff */
.L_x_83:
[----:B------:R-:W-:Y:S05]  /*2e70*/  BSYNC B1 ;  /* 0x0000000000017941 */ /* 0x000fea0003800000 */
.L_x_82:
[----:B-1----:R-:W-:Y:S01]  /*2e80*/  @!P5 IMAD R11, R48, R153, R10 ;  /* 0x00000099300bd224 */ /* 0x002fe200078e020a */
[----:B------:R-:W-:Y:S04]  /*2e90*/  BSSY B1, `(.L_x_84) ;  /* 0x0000006000017945 */ /* 0x000fe80003800000 */
[----:B------:R1:W-:Y:S01]  /*2ea0*/  @!P5 STG.E.U8 desc[UR36][R4.64+0x30], R11 ;  /* 0x0000300b0400d986 */ /* 0x0003e2000c101124 */
[----:B------:R-:W-:Y:S05]  /*2eb0*/  @P2 BRA `(.L_x_85) ;  /* 0x00000000000c2947 */ /* 0x000fea0003800000 */
[----:B------:R-:W1:Y:S02]  /*2ec0*/  LDG.E.U8 R162, desc[UR36][R2.64+0x31] ;  /* 0x0000312402a27981 */ /* 0x000e64000c1e1100 */
[----:B-1----:R-:W-:-:S05]  /*2ed0*/  PRMT R11, R162, 0x8880, RZ ;  /* 0x00008880a20b7816 */ /* 0x002fca00000000ff */
[----:B------:R-:W-:-:S07]  /*2ee0*/  IMAD R10, R11, R152, RZ ;  /* 0x000000980b0a7224 */ /* 0x000fce00078e02ff */
.L_x_85:
[----:B------:R-:W-:Y:S05]  /*2ef0*/  BSYNC B1 ;  /* 0x0000000000017941 */ /* 0x000fea0003800000 */
.L_x_84:
        /* <DEDUP_REMOVED lines=11> */
.L_x_87:
[----:B------:R-:W-:Y:S05]  /*2fb0*/  BSYNC B1 ;  /* 0x0000000000017941 */ /* 0x000fea0003800000 */
.L_x_86:
[----:B-1----:R-:W-:Y:S01]  /*2fc0*/  @!P4 IMAD R11, R50, R153, R10 ;  /* 0x00000099320bc224 */ /* 0x002fe200078e020a */
[----:B------:R-:W-:Y:S04]  /*2fd0*/  BSSY B1, `(.L_x_88) ;  /* 0x0000006000017945 */ /* 0x000fe80003800000 */
[----:B------:R1:W-:Y:S01]  /*2fe0*/  @!P4 STG.E.U8 desc[UR36][R6.64+0x30], R11 ;  /* 0x0000300b0600c986 */ /* 0x0003e2000c101124 */
[----:B------:R-:W-:Y:S05]  /*2ff0*/  @P3 BRA `(.L_x_89) ;  /* 0x00000000000c3947 */ /* 0x000fea0003800000 */
[----:B------:R-:W1:Y:S02]  /*3000*/  LDG.E.U8 R162, desc[UR36][R8.64+0x31] ;  /* 0x0000312408a27981 */ /* 0x000e64000c1e1100 */
[----:B-1----:R-:W-:-:S05]  /*3010*/  PRMT R11, R162, 0x8880, RZ ;  /* 0x00008880a20b7816 */ /* 0x002fca00000000ff */
[----:B------:R-:W-:-:S07]  /*3020*/  IMAD R10, R11, R152, RZ ;  /* 0x000000980b0a7224 */ /* 0x000fce00078e02ff */
.L_x_89:
[----:B------:R-:W-:Y:S05]  /*3030*/  BSYNC B1 ;  /* 0x0000000000017941 */ /* 0x000fea0003800000 */
.L_x_88:
[----:B------:R-:W-:Y:S01]  /*3040*/  @!P3 IMAD R51, R51, R153, R10 ;  /* 0x000000993333b224 */ /* 0x000fe200078e020a */
[----:B------:R-:W-:Y:S04]  /*3050*/  BSSY B1, `(.L_x_90) ;  /* 0x0000006000017945 */ /* 0x000fe80003800000 */
[----:B------:R0:W-:Y:S01]  /*3060*/  @!P3 STG.E.U8 desc[UR36][R6.64+0x31], R51 ;  /* 0x000031330600b986 */ /* 0x0001e2000c101124 */
[----:B------:R-:W-:Y:S05]  /*3070*/  @P5 BRA `(.L_x_91) ;  /* 0x00000000000c5947 */ /* 0x000fea0003800000 */
[----:B------:R-:W1:Y:S02]  /*3080*/  LDG.E.U8 R162, desc[UR36][R2.64+0x38] ;  /* 0x0000382402a27981 */ /* 0x000e64000c1e1100 */
[----:B-1----:R-:W-:-:S05]  /*3090*/  PRMT R11, R162, 0x8880, RZ ;  /* 0x00008880a20b7816 */ /* 0x002fca00000000ff */
[----:B------:R-:W-:-:S07]  /*30a0*/  IMAD R10, R11, R152, RZ ;  /* 0x000000980b0a7224 */ /* 0x000fce00078e02ff */
.L_x_91:
[----:B------:R-:W-:Y:S05]  /*30b0*/  BSYNC B1 ;  /* 0x0000000000017941 */ /* 0x000fea0003800000 */
.L_x_90:
[----:B-1----:R-:W-:Y:S01]  /*30c0*/  @!P5 IMAD R11, R52, R153, R10 ;  /* 0x00000099340bd224 */ /* 0x002fe200078e020a */
[----:B------:R-:W-:Y:S04]  /*30d0*/  BSSY B1, `(.L_x_92) ;  /* 0x0000006000017945 */ /* 0x000fe80003800000 */
[----:B------:R1:W-:Y:S01]  /*30e0*/  @!P5 STG.E.U8 desc[UR36][R4.64+0x38], R11 ;  /* 0x0000380b0400d986 */ /* 0x0003e2000c101124 */
[----:B------:R-:W-:Y:S05]  /*30f0*/  @P2 BRA `(.L_x_93) ;  /* 0x00000000000c2947 */ /* 0x000fea0003800000 */
[----:B------:R-:W1:Y:S02]  /*3100*/  LDG.E.U8 R162, desc[UR36][R2.64+0x39] ;  /* 0x0000392402a27981 */ /* 0x000e64000c1e1100 */
[----:B-1----:R-:W-:-:S05]  /*3110*/  PRMT R11, R162, 0x8880, RZ ;  /* 0x00008880a20b7816 */ /* 0x002fca00000000ff */
[----:B------:R-:W-:-:S07]  /*3120*/  IMAD R10, R11, R152, RZ ;  /* 0x000000980b0a7224 */ /* 0x000fce00078e02ff */
.L_x_93:
[----:B------:R-:W-:Y:S05]  /*3130*/  BSYNC B1 ;  /* 0x0000000000017941 */ /* 0x000fea0003800000 */
.L_x_92:
        /* <DEDUP_REMOVED lines=11> */
.L_x_95:
[----:B------:R-:W-:Y:S05]  /*31f0*/  BSYNC B1 ;  /* 0x0000000000017941 */ /* 0x000fea0003800000 */
.L_x_94:
[----:B-1----:R-:W-:Y:S01]  /*3200*/  @!P4 IMAD R11, R54, R153, R10 ;  /* 0x00000099360bc224 */ /* 0x002fe200078e020a */
[----:B------:R-:W-:Y:S04]  /*3210*/  BSSY B1, `(.L_x_96) ;  /* 0x0000006000017945 */ /* 0x000fe80003800000 */
[----:B------:R1:W-:Y:S01]  /*3220*/  @!P4 STG.E.U8 desc[UR36][R6.64+0x38], R11 ;  /* 0x0000380b0600c986 */ /* 0x0003e2000c101124 */
[----:B------:R-:W-:Y:S05]  /*3230*/  @P3 BRA `(.L_x_97) ;  /* 0x00000000000c3947 */ /* 0x000fea0003800000 */
[----:B------:R-:W1:Y:S02]  /*3240*/  LDG.E.U8 R162, desc[UR36][R8.64+0x39] ;  /* 0x0000392408a27981 */ /* 0x000e64000c1e1100 */
[----:B-1----:R-:W-:-:S05]  /*3250*/  PRMT R11, R162, 0x8880, RZ ;  /* 0x00008880a20b7816 */ /* 0x002fca00000000ff */
[----:B------:R-:W-:-:S07]  /*3260*/  IMAD R10, R11, R152, RZ ;  /* 0x000000980b0a7224 */ /* 0x000fce00078e02ff */
.L_x_97:
[----:B------:R-:W-:Y:S05]  /*3270*/  BSYNC B1 ;  /* 0x0000000000017941 */ /* 0x000fea0003800000 */
.L_x_96:
[----:B------:R-:W-:Y:S01]  /*3280*/  @!P3 IMAD R55, R55, R153, R10 ;  /* 0x000000993737b224 */ /* 0x000fe200078e020a */
[----:B------:R-:W-:Y:S04]  /*3290*/  BSSY B1, `(.L_x_98) ;  /* 0x0000006000017945 */ /* 0x000fe80003800000 */
[----:B------:R0:W-:Y:S01]  /*32a0*/  @!P3 STG.E.U8 desc[UR36][R6.64+0x39], R55 ;  /* 0x000039370600b986 */ /* 0x0001e2000c101124 */
[----:B------:R-:W-:Y:S05]  /*32b0*/  @P5 BRA `(.L_x_99) ;  /* 0x00000000000c5947 */ /* 0x000fea0003800000 */
[----:B------:R-:W1:Y:S02]  /*32c0*/  LDG.E.U8 R162, desc[UR36][R2.64+0x40] ;  /* 0x0000402402a27981 */ /* 0x000e64000c1e1100 */
[----:B-1----:R-:W-:-:S05]  /*32d0*/  PRMT R11, R162, 0x8880, RZ ;  /* 0x00008880a20b7816 */ /* 0x002fca00000000ff */
[----:B------:R-:W-:-:S07]  /*32e0*/  IMAD R10, R11, R152, RZ ;  /* 0x000000980b0a7224 */ /* 0x000fce00078e02ff */
.L_x_99:
[----:B------:R-:W-:Y:S05]  /*32f0*/  BSYNC B1 ;  /* 0x0000000000017941 */ /* 0x000fea0003800000 */
.L_x_98:
[----:B-1----:R-:W-:Y:S01]  /*3300*/  @!P5 IMAD R11, R56, R153, R10 ;  /* 0x00000099380bd224 */ /* 0x002fe200078e020a */
[----:B------:R-:W-:Y:S04]  /*3310*/  BSSY B1, `(.L_x_100) ;  /* 0x0000006000017945 */ /* 0x000fe80003800000 */
[----:B------:R1:W-:Y:S01]  /*3320*/  @!P5 STG.E.U8 desc[UR36][R4.64+0x40], R11 ;  /* 0x0000400b0400d986 */ /* 0x0003e2000c101124 */
[----:B------:R-:W-:Y:S05]  /*3330*/  @P2 BRA `(.L_x_101) ;  /* 0x00000000000c2947 */ /* 0x000fea0003800000 */
[----:B------:R-:W1:Y:S02]  /*3340*/  LDG.E.U8 R162, desc[UR36][R2.64+0x41] ;  /* 0x0000412402a27981 */ /* 0x000e64000c1e1100 */
[----:B-1----:R-:W-:-:S05]  /*3350*/  PRMT R11, R162, 0x8880, RZ ;  /* 0x00008880a20b7816 */ /* 0x002fca00000000ff */
[----:B------:R-:W-:-:S07]  /*3360*/  IMAD R10, R11, R152, RZ ;  /* 0x000000980b0a7224 */ /* 0x000fce00078e02ff */
.L_x_101:
[----:B------:R-:W-:Y:S05]  /*3370*/  BSYNC B1 ;  /* 0x0000000000017941 */ /* 0x000fea0003800000 */
.L_x_100:
        /* <DEDUP_REMOVED lines=11> */
.L_x_103:
[----:B------:R-:W-:Y:S05]  /*3430*/  BSYNC B1 ;  /* 0x0000000000017941 */ /* 0x000fea0003800000 */
.L_x_102:
[----:B-1----:R-:W-:Y:S01]  /*3440*/  @!P4 IMAD R11, R58, R153, R10 ;  /* 0x000000993a0bc224 */ /* 0x002fe200078e020a */
[----:B------:R-:W-:Y:S04]  /*3450*/  BSSY B1, `(.L_x_104) ;  /* 0x0000006000017945 */ /* 0x000fe80003800000 */
[----:B------:R1:W-:Y:S01]  /*3460*/  @!P4 STG.E.U8 desc[UR36][R6.64+0x40], R11 ;  /* 0x0000400b0600c986 */ /* 0x0003e2000c101124 */
[----:B------:R-:W-:Y:S05]  /*3470*/  @P3 BRA `(.L_x_105) ;  /* 0x00000000000c3947 */ /* 0x000fea0003800000 */
[----:B------:R-:W1:Y:S02]  /*3480*/  LDG.E.U8 R162, desc[UR36][R8.64+0x41] ;  /* 0x0000412408a27981 */ /* 0x000e64000c1e1100 */
[----:B-1----:R-:W-:-:S05]  /*3490*/  PRMT R11, R162, 0x8880, RZ ;  /* 0x00008880a20b7816 */ /* 0x002fca00000000ff */
[----:B------:R-:W-:-:S07]  /*34a0*/  IMAD R10, R11, R152, RZ ;  /* 0x000000980b0a7224 */ /* 0x000fce00078e02ff */
.L_x_105:
[----:B------:R-:W-:Y:S05]  /*34b0*/  BSYNC B1 ;  /* 0x0000000000017941 */ /* 0x000fea0003800000 */
.L_x_104:
[----:B------:R-:W-:Y:S01]  /*34c0*/  @!P3 IMAD R59, R59, R153, R10 ;  /* 0x000000993b3bb224 */ /* 0x000fe200078e020a */
[----:B------:R-:W-:Y:S04]  /*34d0*/  BSSY B1, `(.L_x_106) ;  /* 0x0000006000017945 */ /* 0x000fe80003800000 */
[----:B------:R0:W-:Y:S01]  /*34e0*/  @!P3 STG.E.U8 desc[UR36][R6.64+0x41], R59 ;  /* 0x0000413b0600b986 */ /* 0x0001e2000c101124 */
[----:B------:R-:W-:Y:S05]  /*34f0*/  @P5 BRA `(.L_x_107) ;  /* 0x00000000000c5947 */ /* 0x000fea0003800000 */
[----:B------:R-:W1:Y:S02]  /*3500*/  LDG.E.U8 R162, desc[UR36][R2.64+0x48] ;  /* 0x0000482402a27981 */ /* 0x000e64000c1e1100 */
[----:B-1----:R-:W-:-:S05]  /*3510*/  PRMT R11, R162, 0x8880, RZ ;  /* 0x00008880a20b7816 */ /* 0x002fca00000000ff */
[----:B------:R-:W-:-:S07]  /*3520*/  IMAD R10, R11, R152, RZ ;  /* 0x000000980b0a7224 */ /* 0x000fce00078e02ff */
.L_x_107:
[----:B------:R-:W-:Y:S05]  /*3530*/  BSYNC B1 ;  /* 0x0000000000017941 */ /* 0x000fea0003800000 */
.L_x_106:
[----:B-1----:R-:W-:Y:S01]  /*3540*/  @!P5 IMAD R11, R60, R153, R10 ;  /* 0x000000993c0bd224 */ /* 0x002fe200078e020a */
[----:B------:R-:W-:Y:S04]  /*3550*/  BSSY B1, `(.L_x_108) ;  /* 0x0000006000017945 */ /* 0x000fe80003800000 */
[----:B------:R1:W-:Y:S01]  /*3560*/  @!P5 STG.E.U8 desc[UR36][R4.64+0x48], R11 ;  /* 0x0000480b0400d986 */ /* 0x0003e2000c101124 */
[----:B------:R-:W-:Y:S05]  /*3570*/  @P2 BRA `(.L_x_109) ;  /* 0x00000000000c2947 */ /* 0x000fea0003800000 */
[----:B------:R-:W1:Y:S02]  /*3580*/  LDG.E.U8 R162, desc[UR36][R2.64+0x49] ;  /* 0x0000492402a27981 */ /* 0x000e64000c1e1100 */
[----:B-1----:R-:W-:-:S05]  /*3590*/  PRMT R11, R162, 0x8880, RZ ;  /* 0x00008880a20b7816 */ /* 0x002fca00000000ff */
[----:B------:R-:W-:-:S07]  /*35a0*/  IMAD R10, R11, R152, RZ ;  /* 0x000000980b0a7224 */ /* 0x000fce00078e02ff */
.L_x_109:
[----:B------:R-:W-:Y:S05]  /*35b0*/  BSYNC B1 ;  /* 0x0000000000017941 */ /* 0x000fea0003800000 */
.L_x_108:
        /* <DEDUP_REMOVED lines=11> */
.L_x_111:
[----:B------:R-:W-:Y:S05]  /*3670*/  BSYNC B1 ;  /* 0x0000000000017941 */ /* 0x000fea0003800000 */
.L_x_110:
[----:B-1----:R-:W-:Y:S01]  /*3680*/  @!P4 IMAD R11, R62, R153, R10 ;  /* 0x000000993e0bc224 */ /* 0x002fe200078e020a */
[----:B------:R-:W-:Y:S04]  /*3690*/  BSSY B1, `(.L_x_112) ;  /* 0x0000006000017945 */ /* 0x000fe80003800000 */
[----:B------:R1:W-:Y:S01]  /*36a0*/  @!P4 STG.E.U8 desc[UR36][R6.64+0x48], R11 ;  /* 0x0000480b0600c986 */ /* 0x0003e2000c101124 */
[----:B------:R-:W-:Y:S05]  /*36b0*/  @P3 BRA `(.L_x_113) ;  /* 0x00000000000c3947 */ /* 0x000fea0003800000 */
[----:B------:R-:W1:Y:S02]  /*36c0*/  LDG.E.U8 R162, desc[UR36][R8.64+0x49] ;  /* 0x0000492408a27981 */ /* 0x000e64000c1e1100 */
[----:B-1----:R-:W-:-:S05]  /*36d0*/  PRMT R11, R162, 0x8880, RZ ;  /* 0x00008880a20b7816 */ /* 0x002fca00000000ff */
[----:B------:R-:W-:-:S07]  /*36e0*/  IMAD R10, R11, R152, RZ ;  /* 0x000000980b0a7224 */ /* 0x000fce00078e02ff */
.L_x_113:
[----:B------:R-:W-:Y:S05]  /*36f0*/  BSYNC B1 ;  /* 0x0000000000017941 */ /* 0x000fea0003800000 */
.L_x_112:
[----:B------:R-:W-:Y:S01]  /*3700*/  @!P3 IMAD R63, R63, R153, R10 ;  /* 0x000000993f3fb224 */ /* 0x000fe200078e020a */
[----:B------:R-:W-:Y:S04]  /*3710*/  BSSY B1, `(.L_x_114) ;  /* 0x0000006000017945 */ /* 0x000fe80003800000 */
[----:B------:R0:W-:Y:S01]  /*3720*/  @!P3 STG.E.U8 desc[UR36][R6.64+0x49], R63 ;  /* 0x0000493f0600b986 */ /* 0x0001e2000c101124 */
[----:B------:R-:W-:Y:S05]  /*3730*/  @P5 BRA `(.L_x_115) ;  /* 0x00000000000c5947 */ /* 0x000fea0003800000 */
[----:B------:R-:W1:Y:S02]  /*3740*/  LDG.E.U8 R162, desc[UR36][R2.64+0x50] ;  /* 0x0000502402a27981 */ /* 0x000e64000c1e1100 */
[----:B-1----:R-:W-:-:S05]  /*3750*/  PRMT R11, R162, 0x8880, RZ ;  /* 0x00008880a20b7816 */ /* 0x002fca00000000ff */
[----:B------:R-:W-:-:S07]  /*3760*/  IMAD R10, R11, R152, RZ ;  /* 0x000000980b0a7224 */ /* 0x000fce00078e02ff */
.L_x_115:
[----:B------:R-:W-:Y:S05]  /*3770*/  BSYNC B1 ;  /* 0x0000000000017941 */ /* 0x000fea0003800000 */
.L_x_114:
[----:B-1----:R-:W-:Y:S01]  /*3780*/  @!P5 IMAD R11, R64, R153, R10 ;  /* 0x00000099400bd224 */ /* 0x002fe200078e020a */
[----:B------:R-:W-:Y:S04]  /*3790*/  BSSY B1, `(.L_x_116) ;  /* 0x0000006000017945 */ /* 0x000fe80003800000 */
[----:B------:R1:W-:Y:S01]  /*37a0*/  @!P5 STG.E.U8 desc[UR36][R4.64+0x50], R11 ;  /* 0x0000500b0400d986 */ /* 0x0003e2000c101124 */
[----:B------:R-:W-:Y:S05]  /*37b0*/  @P2 BRA `(.L_x_117) ;  /* 0x00000000000c2947 */ /* 0x000fea0003800000 */
[----:B------:R-:W1:Y:S02]  /*37c0*/  LDG.E.U8 R162, desc[UR36][R2.64+0x51] ;  /* 0x0000512402a27981 */ /* 0x000e64000c1e1100 */
[----:B-1----:R-:W-:-:S05]  /*37d0*/  PRMT R11, R162, 0x8880, RZ ;  /* 0x00008880a20b7816 */ /* 0x002fca00000000ff */
[----:B------:R-:W-:-:S07]  /*37e0*/  IMAD R10, R11, R152, RZ ;  /* 0x000000980b0a7224 */ /* 0x000fce00078e02ff */
.L_x_117:
[----:B------:R-:W-:Y:S05]  /*37f0*/  BSYNC B1 ;  /* 0x0000000000017941 */ /* 0x000fea0003800000 */
.L_x_116:
        /* <DEDUP_REMOVED lines=11> */
.L_x_119:
[----:B------:R-:W-:Y:S05]  /*38b0*/  BSYNC B1 ;  /* 0x0000000000017941 */ /* 0x000fea0003800000 */
.L_x_118:
[----:B-1----:R-:W-:Y:S01]  /*38c0*/  @!P4 IMAD R11, R66, R153, R10 ;  /* 0x00000099420bc224 */ /* 0x002fe200078e020a */
[----:B------:R-:W-:Y:S04]  /*38d0*/  BSSY B1, `(.L_x_120) ;  /* 0x0000006000017945 */ /* 0x000fe80003800000 */
[----:B------:R1:W-:Y:S01]  /*38e0*/  @!P4 STG.E.U8 desc[UR36][R6.64+0x50], R11 ;  /* 0x0000500b0600c986 */ /* 0x0003e2000c101124 */
[----:B------:R-:W-:Y:S05]  /*38f0*/  @P3 BRA `(.L_x_121) ;  /* 0x00000000000c3947 */ /* 0x000fea0003800000 */
[----:B------:R-:W1:Y:S02]  /*3900*/  LDG.E.U8 R162, desc[UR36][R8.64+0x51] ;  /* 0x0000512408a27981 */ /* 0x000e64000c1e1100 */
[----:B-1----:R-:W-:-:S05]  /*3910*/  PRMT R11, R162, 0x8880, RZ ;  /* 0x00008880a20b7816 */ /* 0x002fca00000000ff */
[----:B------:R-:W-:-:S07]  /*3920*/  IMAD R10, R11, R152, RZ ;  /* 0x000000980b0a7224 */ /* 0x000fce00078e02ff */
.L_x_121:
[----:B------:R-:W-:Y:S05]  /*3930*/  BSYNC B1 ;  /* 0x0000000000017941 */ /* 0x000fea0003800000 */
.L_x_120:
[----:B------:R-:W-:Y:S01]  /*3940*/  @!P3 IMAD R67, R67, R153, R10 ;  /* 0x000000994343b224 */ /* 0x000fe200078e020a */
[----:B------:R-:W-:Y:S04]  /*3950*/  BSSY B1, `(.L_x_122) ;  /* 0x0000006000017945 */ /* 0x000fe80003800000 */
[----:B------:R0:W-:Y:S01]  /*3960*/  @!P3 STG.E.U8 desc[UR36][R6.64+0x51], R67 ;  /* 0x000051430600b986 */ /* 0x0001e2000c101124 */
[----:B------:R-:W-:Y:S05]  /*3970*/  @P5 BRA `(.L_x_123) ;  /* 0x00000000000c5947 */ /* 0x000fea0003800000 */
[----:B------:R-:W1:Y:S02]  /*3980*/  LDG.E.U8 R162, desc[UR36][R2.64+0x58] ;  /* 0x0000582402a27981 */ /* 0x000e64000c1e1100 */
[----:B-1----:R-:W-:-:S05]  /*3990*/  PRMT R11, R162, 0x8880, RZ ;  /* 0x00008880a20b7816 */ /* 0x002fca00000000ff */
[----:B------:R-:W-:-:S07]  /*39a0*/  IMAD R10, R11, R152, RZ ;  /* 0x000000980b0a7224 */ /* 0x000fce00078e02ff */
.L_x_123:
[----:B------:R-:W-:Y:S05]  /*39b0*/  BSYNC B1 ;  /* 0x0000000000017941 */ /* 0x000fea0003800000 */
.L_x_122:
[----:B-1----:R-:W-:Y:S01]  /*39c0*/  @!P5 IMAD R11, R68, R153, R10 ;  /* 0x00000099440bd224 */ /* 0x002fe200078e020a */
[----:B------:R-:W-:Y:S04]  /*39d0*/  BSSY B1, `(.L_x_124) ;  /* 0x0000006000017945 */ /* 0x000fe80003800000 */
[----:B------:R1:W-:Y:S01]  /*39e0*/  @!P5 STG.E.U8 desc[UR36][R4.64+0x58], R11 ;  /* 0x0000580b0400d986 */ /* 0x0003e2000c101124 */
[----:B------:R-:W-:Y:S05]  /*39f0*/  @P2 BRA `(.L_x_125) ;  /* 0x00000000000c2947 */ /* 0x000fea0003800000 */
[----:B------:R-:W1:Y:S02]  /*3a00*/  LDG.E.U8 R162, desc[UR36][R2.64+0x59] ;  /* 0x0000592402a27981 */ /* 0x000e64000c1e1100 */
[----:B-1----:R-:W-:-:S05]  /*3a10*/  PRMT R11, R162, 0x8880, RZ ;  /* 0x00008880a20b7816 */ /* 0x002fca00000000ff */
[----:B------:R-:W-:-:S07]  /*3a20*/  IMAD R10, R11, R152, RZ ;  /* 0x000000980b0a7224 */ /* 0x000fce00078e02ff */
.L_x_125:
[----:B------:R-:W-:Y:S05]  /*3a30*/  BSYNC B1 ;  /* 0x0000000000017941 */ /* 0x000fea0003800000 */
.L_x_124:
        /* <DEDUP_REMOVED lines=11> */
.L_x_127:
[----:B------:R-:W-:Y:S05]  /*3af0*/  BSYNC B1 ;  /* 0x0000000000017941 */ /* 0x000fea0003800000 */
.L_x_126:
[----:B-1----:R-:W-:Y:S01]  /*3b00*/  @!P4 IMAD R11, R70, R153, R10 ;  /* 0x00000099460bc224 */ /* 0x002fe200078e020a */
[----:B------:R-:W-:Y:S04]  /*3b10*/  BSSY B1, `(.L_x_128) ;  /* 0x0000006000017945 */ /* 0x000fe80003800000 */
[----:B------:R1:W-:Y:S01]  /*3b20*/  @!P4 STG.E.U8 desc[UR36][R6.64+0x58], R11 ;  /* 0x0000580b0600c986 */ /* 0x0003e2000c101124 */
[----:B------:R-:W-:Y:S05]  /*3b30*/  @P3 BRA `(.L_x_129) ;  /* 0x00000000000c3947 */ /* 0x000fea0003800000 */
[----:B------:R-:W1:Y:S02]  /*3b40*/  LDG.E.U8 R162, desc[UR36][R8.64+0x59] ;  /* 0x0000592408a27981 */ /* 0x000e64000c1e1100 */
[----:B-1----:R-:W-:-:S05]  /*3b50*/  PRMT R11, R162, 0x8880, RZ ;  /* 0x00008880a20b7816 */ /* 0x002fca00000000ff */
[----:B------:R-:W-:-:S07]  /*3b60*/  IMAD R10, R11, R152, RZ ;  /* 0x000000980b0a7224 */ /* 0x000fce00078e02ff */
.L_x_129:
[----:B------:R-:W-:Y:S05]  /*3b70*/  BSYNC B1 ;  /* 0x0000000000017941 */ /* 0x000fea0003800000 */
.L_x_128:
[----:B------:R-:W-:Y:S01]  /*3b80*/  @!P3 IMAD R71, R71, R153, R10 ;  /* 0x000000994747b224 */ /* 0x000fe200078e020a */
[----:B------:R-:W-:Y:S04]  /*3b90*/  BSSY B1, `(.L_x_130) ;  /* 0x0000006000017945 */ /* 0x000fe80003800000 */
[----:B------:R0:W-:Y:S01]  /*3ba0*/  @!P3 STG.E.U8 desc[UR36][R6.64+0x59], R71 ;  /* 0x000059470600b986 */ /* 0x0001e2000c101124 */
[----:B------:R-:W-:Y:S05]  /*3bb0*/  @P5 BRA `(.L_x_131) ;  /* 0x00000000000c5947 */ /* 0x000fea0003800000 */
[----:B------:R-:W1:Y:S02]  /*3bc0*/  LDG.E.U8 R162, desc[UR36][R2.64+0x60] ;  /* 0x0000602402a27981 */ /* 0x000e64000c1e1100 */
[----:B-1----:R-:W-:-:S05]  /*3bd0*/  PRMT R11, R162, 0x8880, RZ ;  /* 0x00008880a20b7816 */ /* 0x002fca00000000ff */
[----:B------:R-:W-:-:S07]  /*3be0*/  IMAD R10, R11, R152, RZ ;  /* 0x000000980b0a7224 */ /* 0x000fce00078e02ff */
.L_x_131:
[----:B------:R-:W-:Y:S05]  /*3bf0*/  BSYNC B1 ;  /* 0x0000000000017941 */ /* 0x000fea0003800000 */
.L_x_130:
[----:B-1----:R-:W-:Y:S01]  /*3c00*/  @!P5 IMAD R11, R72, R153, R10 ;  /* 0x00000099480bd224 */ /* 0x002fe200078e020a */
[----:B------:R-:W-:Y:S04]  /*3c10*/  BSSY B1, `(.L_x_132) ;  /* 0x0000006000017945 */ /* 0x000fe80003800000 */
[----:B------:R1:W-:Y:S01]  /*3c20*/  @!P5 STG.E.U8 desc[UR36][R4.64+0x60], R11 ;  /* 0x0000600b0400d986 */ /* 0x0003e2000c101124 */
[----:B------:R-:W-:Y:S05]  /*3c30*/  @P2 BRA `(.L_x_133) ;  /* 0x00000000000c2947 */ /* 0x000fea0003800000 */
[----:B------:R-:W1:Y:S02]  /*3c40*/  LDG.E.U8 R162, desc[UR36][R2.64+0x61] ;  /* 0x0000612402a27981 */ /* 0x000e64000c1e1100 */
[----:B-1----:R-:W-:-:S05]  /*3c50*/  PRMT R11, R162, 0x8880, RZ ;  /* 0x00008880a20b7816 */ /* 0x002fca00000000ff */
[----:B------:R-:W-:-:S07]  /*3c60*/  IMAD R10, R11, R152, RZ ;  /* 0x000000980b0a7224 */ /* 0x000fce00078e02ff */
.L_x_133:
[----:B------:R-:W-:Y:S05]  /*3c70*/  BSYNC B1 ;  /* 0x0000000000017941 */ /* 0x000fea0003800000 */
.L_x_132:
        /* <DEDUP_REMOVED lines=11> */
.L_x_135:
[----:B------:R-:W-:Y:S05]  /*3d30*/  BSYNC B1 ;  /* 0x0000000000017941 */ /* 0x000fea0003800000 */
.L_x_134:
[----:B-1----:R-:W-:Y:S01]  /*3d40*/  @!P4 IMAD R11, R74, R153, R10 ;  /* 0x000000994a0bc224 */ /* 0x002fe200078e020a */
[----:B------:R-:W-:Y:S04]  /*3d50*/  BSSY B1, `(.L_x_136) ;  /* 0x0000006000017945 */ /* 0x000fe80003800000 */
[----:B------:R1:W-:Y:S01]  /*3d60*/  @!P4 STG.E.U8 desc[UR36][R6.64+0x60], R11 ;  /* 0x0000600b0600c986 */ /* 0x0003e2000c101124 */
[----:B------:R-:W-:Y:S05]  /*3d70*/  @P3 BRA `(.L_x_137) ;  /* 0x00000000000c3947 */ /* 0x000fea0003800000 */
[----:B------:R-:W1:Y:S02]  /*3d80*/  LDG.E.U8 R162, desc[UR36][R8.64+0x61] ;  /* 0x0000612408a27981 */ /* 0x000e64000c1e1100 */
[----:B-1----:R-:W-:-:S05]  /*3d90*/  PRMT R11, R162, 0x8880, RZ ;  /* 0x00008880a20b7816 */ /* 0x002fca00000000ff */
[----:B------:R-:W-:-:S07]  /*3da0*/  IMAD R10, R11, R152, RZ ;  /* 0x000000980b0a7224 */ /* 0x000fce00078e02ff */
.L_x_137:
[----:B------:R-:W-:Y:S05]  /*3db0*/  BSYNC B1 ;  /* 0x0000000000017941 */ /* 0x000fea0003800000 */
.L_x_136:
[----:B------:R-:W-:Y:S01]  /*3dc0*/  @!P3 IMAD R75, R75, R153, R10 ;  /* 0x000000994b4bb224 */ /* 0x000fe200078e020a */
[----:B------:R-:W-:Y:S04]  /*3dd0*/  BSSY B1, `(.L_x_138) ;  /* 0x0000006000017945 */ /* 0x000fe80003800000 */
[----:B------:R0:W-:Y:S01]  /*3de0*/  @!P3 STG.E.U8 desc[UR36][R6.64+0x61], R75 ;  /* 0x0000614b0600b986 */ /* 0x0001e2000c101124 */
[----:B------:R-:W-:Y:S05]  /*3df0*/  @P5 BRA `(.L_x_139) ;  /* 0x00000000000c5947 */ /* 0x000fea0003800000 */
[----:B------:R-:W1:Y:S02]  /*3e00*/  LDG.E.U8 R162, desc[UR36][R2.64+0x68] ;  /* 0x0000682402a27981 */ /* 0x000e64000c1e1100 */
[----:B-1----:R-:W-:-:S05]  /*3e10*/  PRMT R11, R162, 0x8880, RZ ;  /* 0x00008880a20b7816 */ /* 0x002fca00000000ff */
[----:B------:R-:W-:-:S07]  /*3e20*/  IMAD R10, R11, R152, RZ ;  /* 0x000000980b0a7224 */ /* 0x000fce00078e02ff */
.L_x_139:
[----:B------:R-:W-:Y:S05]  /*3e30*/  BSYNC B1 ;  /* 0x0000000000017941 */ /* 0x000fea0003800000 */
.L_x_138:
[----:B-1----:R-:W-:Y:S01]  /*3e40*/  @!P5 IMAD R11, R76, R153, R10 ;  /* 0x000000994c0bd224 */ /* 0x002fe200078e020a */
[----:B------:R-:W-:Y:S04]  /*3e50*/  BSSY B1, `(.L_x_140) ;  /* 0x0000006000017945 */ /* 0x000fe80003800000 */
[----:B------:R1:W-:Y:S01]  /*3e60*/  @!P5 STG.E.U8 desc[UR36][R4.64+0x68], R11 ;  /* 0x0000680b0400d986 */ /* 0x0003e2000c101124 */
[----:B------:R-:W-:Y:S05]  /*3e70*/  @P2 BRA `(.L_x_141) ;  /* 0x00000000000c2947 */ /* 0x000fea0003800000 */
[----:B------:R-:W1:Y:S02]  /*3e80*/  LDG.E.U8 R162, desc[UR36][R2.64+0x69] ;  /* 0x0000692402a27981 */ /* 0x000e64000c1e1100 */
[----:B-1----:R-:W-:-:S05]  /*3e90*/  PRMT R11, R162, 0x8880, RZ ;  /* 0x00008880a20b7816 */ /* 0x002fca00000000ff */
[----:B------:R-:W-:-:S07]  /*3ea0*/  IMAD R10, R11, R152, RZ ;  /* 0x000000980b0a7224 */ /* 0x000fce00078e02ff */
.L_x_141:
[----:B------:R-:W-:Y:S05]  /*3eb0*/  BSYNC B1 ;  /* 0x0000000000017941 */ /* 0x000fea0003800000 */
.L_x_140:
        /* <DEDUP_REMOVED lines=11> */
.L_x_143:
[----:B------:R-:W-:Y:S05]  /*3f70*/  BSYNC B1 ;  /* 0x0000000000017941 */ /* 0x000fea0003800000 */
.L_x_142:
[----:B-1----:R-:W-:Y:S01]  /*3f80*/  @!P4 IMAD R11, R78, R153, R10 ;  /* 0x000000994e0bc224 */ /* 0x002fe200078e020a */
[----:B------:R-:W-:Y:S04]  /*3f90*/  BSSY B1, `(.L_x_144) ;  /* 0x0000006000017945 */ /* 0x000fe80003800000 */
[----:B------:R1:W-:Y:S01]  /*3fa0*/  @!P4 STG.E.U8 desc[UR36][R6.64+0x68], R11 ;  /* 0x0000680b0600c986 */ /* 0x0003e2000c101124 */
[----:B------:R-:W-:Y:S05]  /*3fb0*/  @P3 BRA `(.L_x_145) ;  /* 0x00000000000c3947 */ /* 0x000fea0003800000 */
[----:B------:R-:W1:Y:S02]  /*3fc0*/  LDG.E.U8 R162, desc[UR36][R8.64+0x69] ;  /* 0x0000692408a27981 */ /* 0x000e64000c1e1100 */
[----:B-1----:R-:W-:-:S05]  /*3fd0*/  PRMT R11, R162, 0x8880, RZ ;  /* 0x00008880a20b7816 */ /* 0x002fca00000000ff */
[----:B------:R-:W-:-:S07]  /*3fe0*/  IMAD R10, R11, R152, RZ ;  /* 0x000000980b0a7224 */ /* 0x000fce00078e02ff */
.L_x_145:
[----:B------:R-:W-:Y:S05]  /*3ff0*/  BSYNC B1 ;  /* 0x0000000000017941 */ /* 0x000fea0003800000 */
.L_x_144:
[----:B------:R-:W-:Y:S01]  /*4000*/  @!P3 IMAD R79, R79, R153, R10 ;  /* 0x000000994f4fb224 */ /* 0x000fe200078e020a */
[----:B------:R-:W-:Y:S04]  /*4010*/  BSSY B1, `(.L_x_146) ;  /* 0x0000006000017945 */ /* 0x000fe80003800000 */
[----:B------:R0:W-:Y:S01]  /*4020*/  @!P3 STG.E.U8 desc[UR36][R6.64+0x69], R79 ;  /* 0x0000694f0600b986 */ /* 0x0001e2000c101124 */
[----:B------:R-:W-:Y:S05]  /*4030*/  @P5 BRA `(.L_x_147) ;  /* 0x00000000000c5947 */ /* 0x000fea0003800000 */
[----:B------:R-:W1:Y:S02]  /*4040*/  LDG.E.U8 R162, desc[UR36][R2.64+0x70] ;  /* 0x0000702402a27981 */ /* 0x000e64000c1e1100 */
[----:B-1----:R-:W-:-:S05]  /*4050*/  PRMT R11, R162, 0x8880, RZ ;  /* 0x00008880a20b7816 */ /* 0x002fca00000000ff */
[----:B------:R-:W-:-:S07]  /*4060*/  IMAD R10, R11, R152, RZ ;  /* 0x000000980b0a7224 */ /* 0x000fce00078e02ff */
.L_x_147:
[----:B------:R-:W-:Y:S05]  /*4070*/  BSYNC B1 ;  /* 0x0000000000017941 */ /* 0x000fea0003800000 */
.L_x_146:
[----:B-1----:R-:W-:Y:S01]  /*4080*/  @!P5 IMAD R11, R80, R153, R10 ;  /* 0x00000099500bd224 */ /* 0x002fe200078e020a */
[----:B------:R-:W-:Y:S04]  /*4090*/  BSSY B1, `(.L_x_148) ;  /* 0x0000006000017945 */ /* 0x000fe80003800000 */
[----:B------:R1:W-:Y:S01]  /*40a0*/  @!P5 STG.E.U8 desc[UR36][R4.64+0x70], R11 ;  /* 0x0000700b0400d986 */ /* 0x0003e2000c101124 */
[----:B------:R-:W-:Y:S05]  /*40b0*/  @P2 BRA `(.L_x_149) ;  /* 0x00000000000c2947 */ /* 0x000fea0003800000 */
[----:B------:R-:W1:Y:S02]  /*40c0*/  LDG.E.U8 R162, desc[UR36][R2.64+0x71] ;  /* 0x0000712402a27981 */ /* 0x000e64000c1e1100 */
[----:B-1----:R-:W-:-:S05]  /*40d0*/  PRMT R11, R162, 0x8880, RZ ;  /* 0x00008880a20b7816 */ /* 0x002fca00000000ff */
[----:B------:R-:W-:-:S07]  /*40e0*/  IMAD R10, R11, R152, RZ ;  /* 0x000000980b0a7224 */ /* 0x000fce00078e02ff */
.L_x_149:
[----:B------:R-:W-:Y:S05]  /*40f0*/  BSYNC B1 ;  /* 0x0000000000017941 */ /* 0x000fea0003800000 */
.L_x_148:
        /* <DEDUP_REMOVED lines=11> */
.L_x_151:
[----:B------:R-:W-:Y:S05]  /*41b0*/  BSYNC B1 ;  /* 0x0000000000017941 */ /* 0x000fea0003800000 */
.L_x_150:
[----:B-1----:R-:W-:Y:S01]  /*41c0*/  @!P4 IMAD R11, R82, R153, R10 ;  /* 0x00000099520bc224 */ /* 0x002fe200078e020a */
[----:B------:R-:W-:Y:S04]  /*41d0*/  BSSY B1, `(.L_x_152) ;  /* 0x0000006000017945 */ /* 0x000fe80003800000 */
[----:B------:R1:W-:Y:S01]  /*41e0*/  @!P4 STG.E.U8 desc[UR36][R6.64+0x70], R11 ;  /* 0x0000700b0600c986 */ /* 0x0003e2000c101124 */
[----:B------:R-:W-:Y:S05]  /*41f0*/  @P3 BRA `(.L_x_153) ;  /* 0x00000000000c3947 */ /* 0x000fea0003800000 */
[----:B------:R-:W1:Y:S02]  /*4200*/  LDG.E.U8 R162, desc[UR36][R8.64+0x71] ;  /* 0x0000712408a27981 */ /* 0x000e64000c1e1100 */
[----:B-1----:R-:W-:-:S05]  /*4210*/  PRMT R11, R162, 0x8880, RZ ;  /* 0x00008880a20b7816 */ /* 0x002fca00000000ff */
[----:B------:R-:W-:-:S07]  /*4220*/  IMAD R10, R11, R152, RZ ;  /* 0x000000980b0a7224 */ /* 0x000fce00078e02ff */
.L_x_153:
[----:B------:R-:W-:Y:S05]  /*4230*/  BSYNC B1 ;  /* 0x0000000000017941 */ /* 0x000fea0003800000 */
.L_x_152:
[----:B------:R-:W-:Y:S01]  /*4240*/  @!P3 IMAD R83, R83, R153, R10 ;  /* 0x000000995353b224 */ /* 0x000fe200078e020a */
[----:B------:R-:W-:Y:S04]  /*4250*/  BSSY B1, `(.L_x_154) ;  /* 0x0000006000017945 */ /* 0x000fe80003800000 */
[----:B------:R0:W-:Y:S01]  /*4260*/  @!P3 STG.E.U8 desc[UR36][R6.64+0x71], R83 ;  /* 0x000071530600b986 */ /* 0x0001e2000c101124 */
[----:B------:R-:W-:Y:S05]  /*4270*/  @P5 BRA `(.L_x_155) ;  /* 0x00000000000c5947 */ /* 0x000fea0003800000 */
[----:B------:R-:W1:Y:S02]  /*4280*/  LDG.E.U8 R162, desc[UR36][R2.64+0x78] ;  /* 0x0000782402a27981 */ /* 0x000e64000c1e1100 */
[----:B-1----:R-:W-:-:S05]  /*4290*/  PRMT R11, R162, 0x8880, RZ ;  /* 0x00008880a20b7816 */ /* 0x002fca00000000ff */
[----:B------:R-:W-:-:S07]  /*42a0*/  IMAD R10, R11, R152, RZ ;  /* 0x000000980b0a7224 */ /* 0x000fce00078e02ff */
.L_x_155:
[----:B------:R-:W-:Y:S05]  /*42b0*/  BSYNC B1 ;  /* 0x0000000000017941 */ /* 0x000fea0003800000 */
.L_x_154:
[----:B-1----:R-:W-:Y:S01]  /*42c0*/  @!P5 IMAD R11, R84, R153, R10 ;  /* 0x00000099540bd224 */ /* 0x002fe200078e020a */
[----:B------:R-:W-:Y:S04]  /*42d0*/  BSSY B1, `(.L_x_156) ;  /* 0x0000006000017945 */ /* 0x000fe80003800000 */
[----:B------:R1:W-:Y:S01]  /*42e0*/  @!P5 STG.E.U8 desc[UR36][R4.64+0x78], R11 ;  /* 0x0000780b0400d986 */ /* 0x0003e2000c101124 */
[----:B------:R-:W-:Y:S05]  /*42f0*/  @P2 BRA `(.L_x_157) ;  /* 0x00000000000c2947 */ /* 0x000fea0003800000 */
[----:B------:R-:W1:Y:S02]  /*4300*/  LDG.E.U8 R162, desc[UR36][R2.64+0x79] ;  /* 0x0000792402a27981 */ /* 0x000e64000c1e1100 */
[----:B-1----:R-:W-:-:S05]  /*4310*/  PRMT R11, R162, 0x8880, RZ ;  /* 0x00008880a20b7816 */ /* 0x002fca00000000ff */
[----:B------:R-:W-:-:S07]  /*4320*/  IMAD R10, R11, R152, RZ ;  /* 0x000000980b0a7224 */ /* 0x000fce00078e02ff */
.L_x_157:
[----:B------:R-:W-:Y:S05]  /*4330*/  BSYNC B1 ;  /* 0x0000000000017941 */ /* 0x000fea0003800000 */
.L_x_156:
        /* <DEDUP_REMOVED lines=11> */
.L_x_159:
[----:B------:R-:W-:Y:S05]  /*43f0*/  BSYNC B1 ;  /* 0x0000000000017941 */ /* 0x000fea0003800000 */
.L_x_158:
[----:B-1----:R-:W-:Y:S01]  /*4400*/  @!P4 IMAD R11, R86, R153, R10 ;  /* 0x00000099560bc224 */ /* 0x002fe200078e020a */
[----:B------:R-:W-:Y:S04]  /*4410*/  BSSY B1, `(.L_x_160) ;  /* 0x0000006000017945 */ /* 0x000fe80003800000 */
[----:B------:R1:W-:Y:S01]  /*4420*/  @!P4 STG.E.U8 desc[UR36][R6.64+0x78], R11 ;  /* 0x0000780b0600c986 */ /* 0x0003e2000c101124 */
[----:B------:R-:W-:Y:S05]  /*4430*/  @P3 BRA `(.L_x_161) ;  /* 0x00000000000c3947 */ /* 0x000fea0003800000 */
[----:B------:R-:W1:Y:S02]  /*4440*/  LDG.E.U8 R162, desc[UR36][R8.64+0x79] ;  /* 0x0000792408a27981 */ /* 0x000e64000c1e1100 */
[----:B-1----:R-:W-:-:S05]  /*4450*/  PRMT R11, R162, 0x8880, RZ ;  /* 0x00008880a20b7816 */ /* 0x002fca00000000ff */
[----:B------:R-:W-:-:S07]  /*4460*/  IMAD R10, R11, R152, RZ ;  /* 0x000000980b0a7224 */ /* 0x000fce00078e02ff */
.L_x_161:
[----:B------:R-:W-:Y:S05]  /*4470*/  BSYNC B1 ;  /* 0x0000000000017941 */ /* 0x000fea0003800000 */
.L_x_160:
[----:B------:R-:W-:Y:S01]  /*4480*/  @!P3 IMAD R87, R87, R153, R10 ;  /* 0x000000995757b224 */ /* 0x000fe200078e020a */
[----:B------:R-:W-:Y:S04]  /*4490*/  BSSY B1, `(.L_x_162) ;  /* 0x0000006000017945 */ /* 0x000fe80003800000 */
[----:B------:R0:W-:Y:S01]  /*44a0*/  @!P3 STG.E.U8 desc[UR36][R6.64+0x79], R87 ;  /* 0x000079570600b986 */ /* 0x0001e2000c101124 */
[----:B------:R-:W-:Y:S05]  /*44b0*/  @P5 BRA `(.L_x_163) ;  /* 0x00000000000c5947 */ /* 0x000fea0003800000 */
[----:B------:R-:W1:Y:S02]  /*44c0*/  LDG.E.U8 R162, desc[UR36][R2.64+0x80] ;  /* 0x0000802402a27981 */ /* 0x000e64000c1e1100 */
[----:B-1----:R-:W-:-:S05]  /*44d0*/  PRMT R11, R162, 0x8880, RZ ;  /* 0x00008880a20b7816 */ /* 0x002fca00000000ff */
[----:B------:R-:W-:-:S07]  /*44e0*/  IMAD R10, R11, R152, RZ ;  /* 0x000000980b0a7224 */ /* 0x000fce00078e02ff */
.L_x_163:
[----:B------:R-:W-:Y:S05]  /*44f0*/  BSYNC B1 ;  /* 0x0000000000017941 */ /* 0x000fea0003800000 */
.L_x_162:
[----:B-1----:R-:W-:Y:S01]  /*4500*/  @!P5 IMAD R11, R88, R153, R10 ;  /* 0x00000099580bd224 */ /* 0x002fe200078e020a */
[----:B------:R-:W-:Y:S04]  /*4510*/  BSSY B1, `(.L_x_164) ;  /* 0x0000006000017945 */ /* 0x000fe80003800000 */
[----:B------:R1:W-:Y:S01]  /*4520*/  @!P5 STG.E.U8 desc[UR36][R4.64+0x80], R11 ;  /* 0x0000800b0400d986 */ /* 0x0003e2000c101124 */
[----:B------:R-:W-:Y:S05]  /*4530*/  @P2 BRA `(.L_x_165) ;  /* 0x00000000000c2947 */ /* 0x000fea0003800000 */
[----:B------:R-:W1:Y:S02]  /*4540*/  LDG.E.U8 R162, desc[UR36][R2.64+0x81] ;  /* 0x0000812402a27981 */ /* 0x000e64000c1e1100 */
[----:B-1----:R-:W-:-:S05]  /*4550*/  PRMT R11, R162, 0x8880, RZ ;  /* 0x00008880a20b7816 */ /* 0x002fca00000000ff */
[----:B------:R-:W-:-:S07]  /*4560*/  IMAD R10, R11, R152, RZ ;  /* 0x000000980b0a7224 */ /* 0x000fce00078e02ff */
.L_x_165:
[----:B------:R-:W-:Y:S05]  /*4570*/  BSYNC B1 ;  /* 0x0000000000017941 */ /* 0x000fea0003800000 */
.L_x_164:
        /* <DEDUP_REMOVED lines=11> */
.L_x_167:
[----:B------:R-:W-:Y:S05]  /*4630*/  BSYNC B1 ;  /* 0x0000000000017941 */ /* 0x000fea0003800000 */
.L_x_166:
[----:B-1----:R-:W-:Y:S01]  /*4640*/  @!P4 IMAD R11, R90, R153, R10 ;  /* 0x000000995a0bc224 */ /* 0x002fe200078e020a */
[----:B------:R-:W-:Y:S04]  /*4650*/  BSSY B1, `(.L_x_168) ;  /* 0x0000006000017945 */ /* 0x000fe80003800000 */
[----:B------:R1:W-:Y:S01]  /*4660*/  @!P4 STG.E.U8 desc[UR36][R6.64+0x80], R11 ;  /* 0x0000800b0600c986 */ /* 0x0003e2000c101124 */
[----:B------:R-:W-:Y:S05]  /*4670*/  @P3 BRA `(.L_x_169) ;  /* 0x00000000000c3947 */ /* 0x000fea0003800000 */
[----:B------:R-:W1:Y:S02]  /*4680*/  LDG.E.U8 R162, desc[UR36][R8.64+0x81] ;  /* 0x0000812408a27981 */ /* 0x000e64000c1e1100 */
[----:B-1----:R-:W-:-:S05]  /*4690*/  PRMT R11, R162, 0x8880, RZ ;  /* 0x00008880a20b7816 */ /* 0x002fca00000000ff */
[----:B------:R-:W-:-:S07]  /*46a0*/  IMAD R10, R11, R152, RZ ;  /* 0x000000980b0a7224 */ /* 0x000fce00078e02ff */
.L_x_169:
[----:B------:R-:W-:Y:S05]  /*46b0*/  BSYNC B1 ;  /* 0x0000000000017941 */ /* 0x000fea0003800000 */
.L_x_168:
[----:B------:R-:W-:Y:S01]  /*46c0*/  @!P3 IMAD R91, R91, R153, R10 ;  /* 0x000000995b5bb224 */ /* 0x000fe200078e020a */
[----:B------:R-:W-:Y:S04]  /*46d0*/  BSSY B1, `(.L_x_170) ;  /* 0x0000006000017945 */ /* 0x000fe80003800000 */
[----:B------:R0:W-:Y:S01]  /*46e0*/  @!P3 STG.E.U8 desc[UR36][R6.64+0x81], R91 ;  /* 0x0000815b0600b986 */ /* 0x0001e2000c101124 */
[----:B------:R-:W-:Y:S05]  /*46f0*/  @P5 BRA `(.L_x_171) ;  /* 0x00000000000c5947 */ /* 0x000fea0003800000 */
[----:B------:R-:W1:Y:S02]  /*4700*/  LDG.E.U8 R162, desc[UR36][R2.64+0x88] ;  /* 0x0000882402a27981 */ /* 0x000e64000c1e1100 */
[----:B-1----:R-:W-:-:S05]  /*4710*/  PRMT R11, R162, 0x8880, RZ ;  /* 0x00008880a20b7816 */ /* 0x002fca00000000ff */
[----:B------:R-:W-:-:S07]  /*4720*/  IMAD R10, R11, R152, RZ ;  /* 0x000000980b0a7224 */ /* 0x000fce00078e02ff */
.L_x_171:
[----:B------:R-:W-:Y:S05]  /*4730*/  BSYNC B1 ;  /* 0x0000000000017941 */ /* 0x000fea0003800000 */
.L_x_170:
[----:B-1----:R-:W-:Y:S01]  /*4740*/  @!P5 IMAD R11, R92, R153, R10 ;  /* 0x000000995c0bd224 */ /* 0x002fe200078e020a */
[----:B------:R-:W-:Y:S04]  /*4750*/  BSSY B1, `(.L_x_172) ;  /* 0x0000006000017945 */ /* 0x000fe80003800000 */
[----:B------:R1:W-:Y:S01]  /*4760*/  @!P5 STG.E.U8 desc[UR36][R4.64+0x88], R11 ;  /* 0x0000880b0400d986 */ /* 0x0003e2000c101124 */
[----:B------:R-:W-:Y:S05]  /*4770*/  @P2 BRA `(.L_x_173) ;  /* 0x00000000000c2947 */ /* 0x000fea0003800000 */
[----:B------:R-:W1:Y:S02]  /*4780*/  LDG.E.U8 R162, desc[UR36][R2.64+0x89] ;  /* 0x0000892402a27981 */ /* 0x000e64000c1e1100 */
[----:B-1----:R-:W-:-:S05]  /*4790*/  PRMT R11, R162, 0x8880, RZ ;  /* 0x00008880a20b7816 */ /* 0x002fca00000000ff */
[----:B------:R-:W-:-:S07]  /*47a0*/  IMAD R10, R11, R152, RZ ;  /* 0x000000980b0a7224 */ /* 0x000fce00078e02ff */
.L_x_173:
[----:B------:R-:W-:Y:S05]  /*47b0*/  BSYNC B1 ;  /* 0x0000000000017941 */ /* 0x000fea0003800000 */
.L_x_172:
        /* <DEDUP_REMOVED lines=11> */
.L_x_175:
[----:B------:R-:W-:Y:S05]  /*4870*/  BSYNC B1 ;  /* 0x0000000000017941 */ /* 0x000fea0003800000 */
.L_x_174:
[----:B-1----:R-:W-:Y:S01]  /*4880*/  @!P4 IMAD R11, R94, R153, R10 ;  /* 0x000000995e0bc224 */ /* 0x002fe200078e020a */
[----:B------:R-:W-:Y:S04]  /*4890*/  BSSY B1, `(.L_x_176) ;  /* 0x0000006000017945 */ /* 0x000fe80003800000 */
[----:B------:R1:W-:Y:S01]  /*48a0*/  @!P4 STG.E.U8 desc[UR36][R6.64+0x88], R11 ;  /* 0x0000880b0600c986 */ /* 0x0003e2000c101124 */
[----:B------:R-:W-:Y:S05]  /*48b0*/  @P3 BRA `(.L_x_177) ;  /* 0x00000000000c3947 */ /* 0x000fea0003800000 */
[----:B------:R-:W1:Y:S02]  /*48c0*/  LDG.E.U8 R162, desc[UR36][R8.64+0x89] ;  /* 0x0000892408a27981 */ /* 0x000e64000c1e1100 */
[----:B-1----:R-:W-:-:S05]  /*48d0*/  PRMT R11, R162, 0x8880, RZ ;  /* 0x00008880a20b7816 */ /* 0x002fca00000000ff */
[----:B------:R-:W-:-:S07]  /*48e0*/  IMAD R10, R11, R152, RZ ;  /* 0x000000980b0a7224 */ /* 0x000fce00078e02ff */
.L_x_177:
[----:B------:R-:W-:Y:S05]  /*48f0*/  BSYNC B1 ;  /* 0x0000000000017941 */ /* 0x000fea0003800000 */
.L_x_176:
[----:B------:R-:W-:Y:S01]  /*4900*/  @!P3 IMAD R95, R95, R153, R10 ;  /* 0x000000995f5fb224 */ /* 0x000fe200078e020a */
[----:B------:R-:W-:Y:S04]  /*4910*/  BSSY B1, `(.L_x_178) ;  /* 0x0000006000017945 */ /* 0x000fe80003800000 */
[----:B------:R0:W-:Y:S01]  /*4920*/  @!P3 STG.E.U8 desc[UR36][R6.64+0x89], R95 ;  /* 0x0000895f0600b986 */ /* 0x0001e2000c101124 */
[----:B------:R-:W-:Y:S05]  /*4930*/  @P5 BRA `(.L_x_179) ;  /* 0x00000000000c5947 */ /* 0x000fea0003800000 */
[----:B------:R-:W1:Y:S02]  /*4940*/  LDG.E.U8 R162, desc[UR36][R2.64+0x90] ;  /* 0x0000902402a27981 */ /* 0x000e64000c1e1100 */
[----:B-1----:R-:W-:-:S05]  /*4950*/  PRMT R11, R162, 0x8880, RZ ;  /* 0x00008880a20b7816 */ /* 0x002fca00000000ff */
[----:B------:R-:W-:-:S07]  /*4960*/  IMAD R10, R11, R152, RZ ;  /* 0x000000980b0a7224 */ /* 0x000fce00078e02ff */
.L_x_179:
[----:B------:R-:W-:Y:S05]  /*4970*/  BSYNC B1 ;  /* 0x0000000000017941 */ /* 0x000fea0003800000 */
.L_x_178:
[----:B-1----:R-:W-:Y:S01]  /*4980*/  @!P5 IMAD R11, R96, R153, R10 ;  /* 0x00000099600bd224 */ /* 0x002fe200078e020a */
[----:B------:R-:W-:Y:S04]  /*4990*/  BSSY B1, `(.L_x_180) ;  /* 0x0000006000017945 */ /* 0x000fe80003800000 */
[----:B------:R1:W-:Y:S01]  /*49a0*/  @!P5 STG.E.U8 desc[UR36][R4.64+0x90], R11 ;  /* 0x0000900b0400d986 */ /* 0x0003e2000c101124 */
[----:B------:R-:W-:Y:S05]  /*49b0*/  @P2 BRA `(.L_x_181) ;  /* 0x00000000000c2947 */ /* 0x000fea0003800000 */
[----:B------:R-:W1:Y:S02]  /*49c0*/  LDG.E.U8 R162, desc[UR36][R2.64+0x91] ;  /* 0x0000912402a27981 */ /* 0x000e64000c1e1100 */
[----:B-1----:R-:W-:-:S05]  /*49d0*/  PRMT R11, R162, 0x8880, RZ ;  /* 0x00008880a20b7816 */ /* 0x002fca00000000ff */
[----:B------:R-:W-:-:S07]  /*49e0*/  IMAD R10, R11, R152, RZ ;  /* 0x000000980b0a7224 */ /* 0x000fce00078e02ff */
.L_x_181:
[----:B------:R-:W-:Y:S05]  /*49f0*/  BSYNC B1 ;  /* 0x0000000000017941 */ /* 0x000fea0003800000 */
.L_x_180:
        /* <DEDUP_REMOVED lines=11> */
.L_x_183:
[----:B------:R-:W-:Y:S05]  /*4ab0*/  BSYNC B1 ;  /* 0x0000000000017941 */ /* 0x000fea0003800000 */
.L_x_182:
[----:B-1----:R-:W-:Y:S01]  /*4ac0*/  @!P4 IMAD R11, R98, R153, R10 ;  /* 0x00000099620bc224 */ /* 0x002fe200078e020a */
[----:B------:R-:W-:Y:S04]  /*4ad0*/  BSSY B1, `(.L_x_184) ;  /* 0x0000006000017945 */ /* 0x000fe80003800000 */
[----:B------:R1:W-:Y:S01]  /*4ae0*/  @!P4 STG.E.U8 desc[UR36][R6.64+0x90], R11 ;  /* 0x0000900b0600c986 */ /* 0x0003e2000c101124 */
[----:B------:R-:W-:Y:S05]  /*4af0*/  @P3 BRA `(.L_x_185) ;  /* 0x00000000000c3947 */ /* 0x000fea0003800000 */
[----:B------:R-:W1:Y:S02]  /*4b00*/  LDG.E.U8 R162, desc[UR36][R8.64+0x91] ;  /* 0x0000912408a27981 */ /* 0x000e64000c1e1100 */
[----:B-1----:R-:W-:-:S05]  /*4b10*/  PRMT R11, R162, 0x8880, RZ ;  /* 0x00008880a20b7816 */ /* 0x002fca00000000ff */
[----:B------:R-:W-:-:S07]  /*4b20*/  IMAD R10, R11, R152, RZ ;  /* 0x000000980b0a7224 */ /* 0x000fce00078e02ff */
.L_x_185:
[----:B------:R-:W-:Y:S05]  /*4b30*/  BSYNC B1 ;  /* 0x0000000000017941 */ /* 0x000fea0003800000 */
.L_x_184:
[----:B------:R-:W-:Y:S01]  /*4b40*/  @!P3 IMAD R99, R99, R153, R10 ;  /* 0x000000996363b224 */ /* 0x000fe200078e020a */
[----:B------:R-:W-:Y:S04]  /*4b50*/  BSSY B1, `(.L_x_186) ;  /* 0x0000006000017945 */ /* 0x000fe80003800000 */
[----:B------:R0:W-:Y:S01]  /*4b60*/  @!P3 STG.E.U8 desc[UR36][R6.64+0x91], R99 ;  /* 0x000091630600b986 */ /* 0x0001e2000c101124 */
[----:B------:R-:W-:Y:S05]  /*4b70*/  @P5 BRA `(.L_x_187) ;  /* 0x00000000000c5947 */ /* 0x000fea0003800000 */
[----:B------:R-:W1:Y:S02]  /*4b80*/  LDG.E.U8 R162, desc[UR36][R2.64+0x98] ;  /* 0x0000982402a27981 */ /* 0x000e64000c1e1100 */
[----:B-1----:R-:W-:-:S05]  /*4b90*/  PRMT R11, R162, 0x8880, RZ ;  /* 0x00008880a20b7816 */ /* 0x002fca00000000ff */
[----:B------:R-:W-:-:S07]  /*4ba0*/  IMAD R10, R11, R152, RZ ;  /* 0x000000980b0a7224 */ /* 0x000fce00078e02ff */
.L_x_187:
[----:B------:R-:W-:Y:S05]  /*4bb0*/  BSYNC B1 ;  /* 0x0000000000017941 */ /* 0x000fea0003800000 */
.L_x_186:
[----:B-1----:R-:W-:Y:S01]  /*4bc0*/  @!P5 IMAD R11, R100, R153, R10 ;  /* 0x00000099640bd224 */ /* 0x002fe200078e020a */
[----:B------:R-:W-:Y:S04]  /*4bd0*/  BSSY B1, `(.L_x_188) ;  /* 0x0000006000017945 */ /* 0x000fe80003800000 */
[----:B------:R1:W-:Y:S01]  /*4be0*/  @!P5 STG.E.U8 desc[UR36][R4.64+0x98], R11 ;  /* 0x0000980b0400d986 */ /* 0x0003e2000c101124 */
[----:B------:R-:W-:Y:S05]  /*4bf0*/  @P2 BRA `(.L_x_189) ;  /* 0x00000000000c2947 */ /* 0x000fea0003800000 */
[----:B------:R-:W1:Y:S02]  /*4c00*/  LDG.E.U8 R162, desc[UR36][R2.64+0x99] ;  /* 0x0000992402a27981 */ /* 0x000e64000c1e1100 */
[----:B-1----:R-:W-:-:S05]  /*4c10*/  PRMT R11, R162, 0x8880, RZ ;  /* 0x00008880a20b7816 */ /* 0x002fca00000000ff */
[----:B------:R-:W-:-:S07]  /*4c20*/  IMAD R10, R11, R152, RZ ;  /* 0x000000980b0a7224 */ /* 0x000fce00078e02ff */
.L_x_189:
[----:B------:R-:W-:Y:S05]  /*4c30*/  BSYNC B1 ;  /* 0x0000000000017941 */ /* 0x000fea0003800000 */
.L_x_188:
        /* <DEDUP_REMOVED lines=11> */
.L_x_191:
[----:B------:R-:W-:Y:S05]  /*4cf0*/  BSYNC B1 ;  /* 0x0000000000017941 */ /* 0x000fea0003800000 */
.L_x_190:
[----:B-1----:R-:W-:Y:S01]  /*4d00*/  @!P4 IMAD R11, R102, R153, R10 ;  /* 0x00000099660bc224 */ /* 0x002fe200078e020a */
[----:B------:R-:W-:Y:S04]  /*4d10*/  BSSY B1, `(.L_x_192) ;  /* 0x0000006000017945 */ /* 0x000fe80003800000 */
[----:B------:R1:W-:Y:S01]  /*4d20*/  @!P4 STG.E.U8 desc[UR36][R6.64+0x98], R11 ;  /* 0x0000980b0600c986 */ /* 0x0003e2000c101124 */
[----:B------:R-:W-:Y:S05]  /*4d30*/  @P3 BRA `(.L_x_193) ;  /* 0x00000000000c3947 */ /* 0x000fea0003800000 */
[----:B------:R-:W1:Y:S02]  /*4d40*/  LDG.E.U8 R162, desc[UR36][R8.64+0x99] ;  /* 0x0000992408a27981 */ /* 0x000e64000c1e1100 */
[----:B-1----:R-:W-:-:S05]  /*4d50*/  PRMT R11, R162, 0x8880, RZ ;  /* 0x00008880a20b7816 */ /* 0x002fca00000000ff */
[----:B------:R-:W-:-:S07]  /*4d60*/  IMAD R10, R11, R152, RZ ;  /* 0x000000980b0a7224 */ /* 0x000fce00078e02ff */
.L_x_193:
[----:B------:R-:W-:Y:S05]  /*4d70*/  BSYNC B1 ;  /* 0x0000000000017941 */ /* 0x000fea0003800000 */
.L_x_192:
[----:B------:R-:W-:Y:S01]  /*4d80*/  @!P3 IMAD R103, R103, R153, R10 ;  /* 0x000000996767b224 */ /* 0x000fe200078e020a */
[----:B------:R-:W-:Y:S04]  /*4d90*/  BSSY B1, `(.L_x_194) ;  /* 0x0000006000017945 */ /* 0x000fe80003800000 */
[----:B------:R0:W-:Y:S01]  /*4da0*/  @!P3 STG.E.U8 desc[UR36][R6.64+0x99], R103 ;  /* 0x000099670600b986 */ /* 0x0001e2000c101124 */
[----:B------:R-:W-:Y:S05]  /*4db0*/  @P5 BRA `(.L_x_195) ;  /* 0x00000000000c5947 */ /* 0x000fea0003800000 */
[----:B------:R-:W1:Y:S02]  /*4dc0*/  LDG.E.U8 R162, desc[UR36][R2.64+0xa0] ;  /* 0x0000a02402a27981 */ /* 0x000e64000c1e1100 */
[----:B-1----:R-:W-:-:S05]  /*4dd0*/  PRMT R11, R162, 0x8880, RZ ;  /* 0x00008880a20b7816 */ /* 0x002fca00000000ff */
[----:B------:R-:W-:-:S07]  /*4de0*/  IMAD R10, R11, R152, RZ ;  /* 0x000000980b0a7224 */ /* 0x000fce00078e02ff */
.L_x_195:
[----:B------:R-:W-:Y:S05]  /*4df0*/  BSYNC B1 ;  /* 0x0000000000017941 */ /* 0x000fea0003800000 */
.L_x_194:
[----:B-1----:R-:W-:Y:S01]  /*4e00*/  @!P5 IMAD R11, R104, R153, R10 ;  /* 0x00000099680bd224 */ /* 0x002fe200078e020a */
[----:B------:R-:W-:Y:S04]  /*4e10*/  BSSY B1, `(.L_x_196) ;  /* 0x0000006000017945 */ /* 0x000fe80003800000 */
[----:B------:R1:W-:Y:S01]  /*4e20*/  @!P5 STG.E.U8 desc[UR36][R4.64+0xa0], R11 ;  /* 0x0000a00b0400d986 */ /* 0x0003e2000c101124 */
[----:B------:R-:W-:Y:S05]  /*4e30*/  @P2 BRA `(.L_x_197) ;  /* 0x00000000000c2947 */ /* 0x000fea0003800000 */
[----:B------:R-:W1:Y:S02]  /*4e40*/  LDG.E.U8 R162, desc[UR36][R2.64+0xa1] ;  /* 0x0000a12402a27981 */ /* 0x000e64000c1e1100 */
[----:B-1----:R-:W-:-:S05]  /*4e50*/  PRMT R11, R162, 0x8880, RZ ;  /* 0x00008880a20b7816 */ /* 0x002fca00000000ff */
[----:B------:R-:W-:-:S07]  /*4e60*/  IMAD R10, R11, R152, RZ ;  /* 0x000000980b0a7224 */ /* 0x000fce00078e02ff */
.L_x_197:
[----:B------:R-:W-:Y:S05]  /*4e70*/  BSYNC B1 ;  /* 0x0000000000017941 */ /* 0x000fea0003800000 */
.L_x_196:
        /* <DEDUP_REMOVED lines=11> */
.L_x_199:
[----:B------:R-:W-:Y:S05]  /*4f30*/  BSYNC B1 ;  /* 0x0000000000017941 */ /* 0x000fea0003800000 */
.L_x_198:
[----:B-1----:R-:W-:Y:S01]  /*4f40*/  @!P4 IMAD R11, R106, R153, R10 ;  /* 0x000000996a0bc224 */ /* 0x002fe200078e020a */
[----:B------:R-:W-:Y:S04]  /*4f50*/  BSSY B1, `(.L_x_200) ;  /* 0x0000006000017945 */ /* 0x000fe80003800000 */
[----:B------:R1:W-:Y:S01]  /*4f60*/  @!P4 STG.E.U8 desc[UR36][R6.64+0xa0], R11 ;  /* 0x0000a00b0600c986 */ /* 0x0003e2000c101124 */
[----:B------:R-:W-:Y:S05]  /*4f70*/  @P3 BRA `(.L_x_201) ;  /* 0x00000000000c3947 */ /* 0x000fea0003800000 */
[----:B------:R-:W1:Y:S02]  /*4f80*/  LDG.E.U8 R162, desc[UR36][R8.64+0xa1] ;  /* 0x0000a12408a27981 */ /* 0x000e64000c1e1100 */
[----:B-1----:R-:W-:-:S05]  /*4f90*/  PRMT R11, R162, 0x8880, RZ ;  /* 0x00008880a20b7816 */ /* 0x002fca00000000ff */
[----:B------:R-:W-:-:S07]  /*4fa0*/  IMAD R10, R11, R152, RZ ;  /* 0x000000980b0a7224 */ /* 0x000fce00078e02ff */
.L_x_201:
[----:B------:R-:W-:Y:S05]  /*4fb0*/  BSYNC B1 ;  /* 0x0000000000017941 */ /* 0x000fea0003800000 */
.L_x_200:
[----:B------:R-:W-:Y:S01]  /*4fc0*/  @!P3 IMAD R107, R107, R153, R10 ;  /* 0x000000996b6bb224 */ /* 0x000fe200078e020a */
[----:B------:R-:W-:Y:S04]  /*4fd0*/  BSSY B1, `(.L_x_202) ;  /* 0x0000006000017945 */ /* 0x000fe80003800000 */
[----:B------:R0:W-:Y:S01]  /*4fe0*/  @!P3 STG.E.U8 desc[UR36][R6.64+0xa1], R107 ;  /* 0x0000a16b0600b986 */ /* 0x0001e2000c101124 */
[----:B------:R-:W-:Y:S05]  /*4ff0*/  @P5 BRA `(.L_x_203) ;  /* 0x00000000000c5947 */ /* 0x000fea0003800000 */
[----:B------:R-:W1:Y:S02]  /*5000*/  LDG.E.U8 R162, desc[UR36][R2.64+0xa8] ;  /* 0x0000a82402a27981 */ /* 0x000e64000c1e1100 */
[----:B-1----:R-:W-:-:S05]  /*5010*/  PRMT R11, R162, 0x8880, RZ ;  /* 0x00008880a20b7816 */ /* 0x002fca00000000ff */
[----:B------:R-:W-:-:S07]  /*5020*/  IMAD R10, R11, R152, RZ ;  /* 0x000000980b0a7224 */ /* 0x000fce00078e02ff */
.L_x_203:
[----:B------:R-:W-:Y:S05]  /*5030*/  BSYNC B1 ;  /* 0x0000000000017941 */ /* 0x000fea0003800000 */
.L_x_202:
[----:B-1----:R-:W-:Y:S01]  /*5040*/  @!P5 IMAD R11, R108, R153, R10 ;  /* 0x000000996c0bd224 */ /* 0x002fe200078e020a */
[----:B------:R-:W-:Y:S04]  /*5050*/  BSSY B1, `(.L_x_204) ;  /* 0x0000006000017945 */ /* 0x000fe80003800000 */
[----:B------:R1:W-:Y:S01]  /*5060*/  @!P5 STG.E.U8 desc[UR36][R4.64+0xa8], R11 ;  /* 0x0000a80b0400d986 */ /* 0x0003e2000c101124 */
[----:B------:R-:W-:Y:S05]  /*5070*/  @P2 BRA `(.L_x_205) ;  /* 0x00000000000c2947 */ /* 0x000fea0003800000 */
[----:B------:R-:W1:Y:S02]  /*5080*/  LDG.E.U8 R162, desc[UR36][R2.64+0xa9] ;  /* 0x0000a92402a27981 */ /* 0x000e64000c1e1100 */
[----:B-1----:R-:W-:-:S05]  /*5090*/  PRMT R11, R162, 0x8880, RZ ;  /* 0x00008880a20b7816 */ /* 0x002fca00000000ff */
[----:B------:R-:W-:-:S07]  /*50a0*/  IMAD R10, R11, R152, RZ ;  /* 0x000000980b0a7224 */ /* 0x000fce00078e02ff */
.L_x_205:
[----:B------:R-:W-:Y:S05]  /*50b0*/  BSYNC B1 ;  /* 0x0000000000017941 */ /* 0x000fea0003800000 */
.L_x_204:
        /* <DEDUP_REMOVED lines=11> */
.L_x_207:
[----:B------:R-:W-:Y:S05]  /*5170*/  BSYNC B1 ;  /* 0x0000000000017941 */ /* 0x000fea0003800000 */
.L_x_206:
[----:B-1----:R-:W-:Y:S01]  /*5180*/  @!P4 IMAD R11, R110, R153, R10 ;  /* 0x000000996e0bc224 */ /* 0x002fe200078e020a */
[----:B------:R-:W-:Y:S04]  /*5190*/  BSSY B1, `(.L_x_208) ;  /* 0x0000006000017945 */ /* 0x000fe80003800000 */
[----:B------:R1:W-:Y:S01]  /*51a0*/  @!P4 STG.E.U8 desc[UR36][R6.64+0xa8], R11 ;  /* 0x0000a80b0600c986 */ /* 0x0003e2000c101124 */
[----:B------:R-:W-:Y:S05]  /*51b0*/  @P3 BRA `(.L_x_209) ;  /* 0x00000000000c3947 */ /* 0x000fea0003800000 */
[----:B------:R-:W1:Y:S02]  /*51c0*/  LDG.E.U8 R162, desc[UR36][R8.64+0xa9] ;  /* 0x0000a92408a27981 */ /* 0x000e64000c1e1100 */
[----:B-1----:R-:W-:-:S05]  /*51d0*/  PRMT R11, R162, 0x8880, RZ ;  /* 0x00008880a20b7816 */ /* 0x002fca00000000ff */
[----:B------:R-:W-:-:S07]  /*51e0*/  IMAD R10, R11, R152, RZ ;  /* 0x000000980b0a7224 */ /* 0x000fce00078e02ff */
.L_x_209:
[----:B------:R-:W-:Y:S05]  /*51f0*/  BSYNC B1 ;  /* 0x0000000000017941 */ /* 0x000fea0003800000 */
.L_x_208:
[----:B------:R-:W-:Y:S01]  /*5200*/  @!P3 IMAD R111, R111, R153, R10 ;  /* 0x000000996f6fb224 */ /* 0x000fe200078e020a */
[----:B------:R-:W-:Y:S04]  /*5210*/  BSSY B1, `(.L_x_210) ;  /* 0x0000006000017945 */ /* 0x000fe80003800000 */
[----:B------:R0:W-:Y:S01]  /*5220*/  @!P3 STG.E.U8 desc[UR36][R6.64+0xa9], R111 ;  /* 0x0000a96f0600b986 */ /* 0x0001e2000c101124 */
[----:B------:R-:W-:Y:S05]  /*5230*/  @P5 BRA `(.L_x_211) ;  /* 0x00000000000c5947 */ /* 0x000fea0003800000 */
[----:B------:R-:W1:Y:S02]  /*5240*/  LDG.E.U8 R162, desc[UR36][R2.64+0xb0] ;  /* 0x0000b02402a27981 */ /* 0x000e64000c1e1100 */
[----:B-1----:R-:W-:-:S05]  /*5250*/  PRMT R11, R162, 0x8880, RZ ;  /* 0x00008880a20b7816 */ /* 0x002fca00000000ff */
[----:B------:R-:W-:-:S07]  /*5260*/  IMAD R10, R11, R152, RZ ;  /* 0x000000980b0a7224 */ /* 0x000fce00078e02ff */
.L_x_211:
[----:B------:R-:W-:Y:S05]  /*5270*/  BSYNC B1 ;  /* 0x0000000000017941 */ /* 0x000fea0003800000 */
.L_x_210:
[----:B-1----:R-:W-:Y:S01]  /*5280*/  @!P5 IMAD R11, R112, R153, R10 ;  /* 0x00000099700bd224 */ /* 0x002fe200078e020a */
[----:B------:R-:W-:Y:S04]  /*5290*/  BSSY B1, `(.L_x_212) ;  /* 0x0000006000017945 */ /* 0x000fe80003800000 */
[----:B------:R1:W-:Y:S01]  /*52a0*/  @!P5 STG.E.U8 desc[UR36][R4.64+0xb0], R11 ;  /* 0x0000b00b0400d986 */ /* 0x0003e2000c101124 */
[----:B------:R-:W-:Y:S05]  /*52b0*/  @P2 BRA `(.L_x_213) ;  /* 0x00000000000c2947 */ /* 0x000fea0003800000 */
[----:B------:R-:W1:Y:S02]  /*52c0*/  LDG.E.U8 R162, desc[UR36][R2.64+0xb1] ;  /* 0x0000b12402a27981 */ /* 0x000e64000c1e1100 */
[----:B-1----:R-:W-:-:S05]  /*52d0*/  PRMT R11, R162, 0x8880, RZ ;  /* 0x00008880a20b7816 */ /* 0x002fca00000000ff */
[----:B------:R-:W-:-:S07]  /*52e0*/  IMAD R10, R11, R152, RZ ;  /* 0x000000980b0a7224 */ /* 0x000fce00078e02ff */
.L_x_213:
[----:B------:R-:W-:Y:S05]  /*52f0*/  BSYNC B1 ;  /* 0x0000000000017941 */ /* 0x000fea0003800000 */
.L_x_212:
        /* <DEDUP_REMOVED lines=11> */
.L_x_215:
[----:B------:R-:W-:Y:S05]  /*53b0*/  BSYNC B1 ;  /* 0x0000000000017941 */ /* 0x000fea0003800000 */
.L_x_214:
[----:B-1----:R-:W-:Y:S01]  /*53c0*/  @!P4 IMAD R11, R114, R153, R10 ;  /* 0x00000099720bc224 */ /* 0x002fe200078e020a */
[----:B------:R-:W-:Y:S04]  /*53d0*/  BSSY B1, `(.L_x_216) ;  /* 0x0000006000017945 */ /* 0x000fe80003800000 */
[----:B------:R1:W-:Y:S01]  /*53e0*/  @!P4 STG.E.U8 desc[UR36][R6.64+0xb0], R11 ;  /* 0x0000b00b0600c986 */ /* 0x0003e2000c101124 */
[----:B------:R-:W-:Y:S05]  /*53f0*/  @P3 BRA `(.L_x_217) ;  /* 0x00000000000c3947 */ /* 0x000fea0003800000 */
[----:B------:R-:W1:Y:S02]  /*5400*/  LDG.E.U8 R162, desc[UR36][R8.64+0xb1] ;  /* 0x0000b12408a27981 */ /* 0x000e64000c1e1100 */
[----:B-1----:R-:W-:-:S05]  /*5410*/  PRMT R11, R162, 0x8880, RZ ;  /* 0x00008880a20b7816 */ /* 0x002fca00000000ff */
[----:B------:R-:W-:-:S07]  /*5420*/  IMAD R10, R11, R152, RZ ;  /* 0x000000980b0a7224 */ /* 0x000fce00078e02ff */
.L_x_217:
[----:B------:R-:W-:Y:S05]  /*5430*/  BSYNC B1 ;  /* 0x0000000000017941 */ /* 0x000fea0003800000 */
.L_x_216:
[----:B------:R-:W-:Y:S01]  /*5440*/  @!P3 IMAD R115, R115, R153, R10 ;  /* 0x000000997373b224 */ /* 0x000fe200078e020a */
[----:B------:R-:W-:Y:S04]  /*5450*/  BSSY B1, `(.L_x_218) ;  /* 0x0000006000017945 */ /* 0x000fe80003800000 */
[----:B------:R0:W-:Y:S01]  /*5460*/  @!P3 STG.E.U8 desc[UR36][R6.64+0xb1], R115 ;  /* 0x0000b1730600b986 */ /* 0x0001e2000c101124 */
[----:B------:R-:W-:Y:S05]  /*5470*/  @P5 BRA `(.L_x_219) ;  /* 0x00000000000c5947 */ /* 0x000fea0003800000 */
[----:B------:R-:W1:Y:S02]  /*5480*/  LDG.E.U8 R162, desc[UR36][R2.64+0xb8] ;  /* 0x0000b82402a27981 */ /* 0x000e64000c1e1100 */
[----:B-1----:R-:W-:-:S05]  /*5490*/  PRMT R11, R162, 0x8880, RZ ;  /* 0x00008880a20b7816 */ /* 0x002fca00000000ff */
[----:B------:R-:W-:-:S07]  /*54a0*/  IMAD R10, R11, R152, RZ ;  /* 0x000000980b0a7224 */ /* 0x000fce00078e02ff */
.L_x_219:
[----:B------:R-:W-:Y:S05]  /*54b0*/  BSYNC B1 ;  /* 0x0000000000017941 */ /* 0x000fea0003800000 */
.L_x_218:
[----:B-1----:R-:W-:Y:S01]  /*54c0*/  @!P5 IMAD R11, R116, R153, R10 ;  /* 0x00000099740bd224 */ /* 0x002fe200078e020a */
[----:B------:R-:W-:Y:S04]  /*54d0*/  BSSY B1, `(.L_x_220) ;  /* 0x0000006000017945 */ /* 0x000fe80003800000 */
[----:B------:R1:W-:Y:S01]  /*54e0*/  @!P5 STG.E.U8 desc[UR36][R4.64+0xb8], R11 ;  /* 0x0000b80b0400d986 */ /* 0x0003e2000c101124 */
[----:B------:R-:W-:Y:S05]  /*54f0*/  @P2 BRA `(.L_x_221) ;  /* 0x00000000000c2947 */ /* 0x000fea0003800000 */
[----:B------:R-:W1:Y:S02]  /*5500*/  LDG.E.U8 R162, desc[UR36][R2.64+0xb9] ;  /* 0x0000b92402a27981 */ /* 0x000e64000c1e1100 */
[----:B-1----:R-:W-:-:S05]  /*5510*/  PRMT R11, R162, 0x8880, RZ ;  /* 0x00008880a20b7816 */ /* 0x002fca00000000ff */
[----:B------:R-:W-:-:S07]  /*5520*/  IMAD R10, R11, R152, RZ ;  /* 0x000000980b0a7224 */ /* 0x000fce00078e02ff */
.L_x_221:
[----:B------:R-:W-:Y:S05]  /*5530*/  BSYNC B1 ;  /* 0x0000000000017941 */ /* 0x000fea0003800000 */
.L_x_220:
        /* <DEDUP_REMOVED lines=11> */
.L_x_223:
[----:B------:R-:W-:Y:S05]  /*55f0*/  BSYNC B1 ;  /* 0x0000000000017941 */ /* 0x000fea0003800000 */
.L_x_222:
[----:B-1----:R-:W-:Y:S01]  /*5600*/  @!P4 IMAD R11, R118, R153, R10 ;  /* 0x00000099760bc224 */ /* 0x002fe200078e020a */
[----:B------:R-:W-:Y:S04]  /*5610*/  BSSY B1, `(.L_x_224) ;  /* 0x0000006000017945 */ /* 0x000fe80003800000 */
[----:B------:R1:W-:Y:S01]  /*5620*/  @!P4 STG.E.U8 desc[UR36][R6.64+0xb8], R11 ;  /* 0x0000b80b0600c986 */ /* 0x0003e2000c101124 */
[----:B------:R-:W-:Y:S05]  /*5630*/  @P3 BRA `(.L_x_225) ;  /* 0x00000000000c3947 */ /* 0x000fea0003800000 */
[----:B------:R-:W1:Y:S02]  /*5640*/  LDG.E.U8 R162, desc[UR36][R8.64+0xb9] ;  /* 0x0000b92408a27981 */ /* 0x000e64000c1e1100 */
[----:B-1----:R-:W-:-:S05]  /*5650*/  PRMT R11, R162, 0x8880, RZ ;  /* 0x00008880a20b7816 */ /* 0x002fca00000000ff */
[----:B------:R-:W-:-:S07]  /*5660*/  IMAD R10, R11, R152, RZ ;  /* 0x000000980b0a7224 */ /* 0x000fce00078e02ff */
.L_x_225:
[----:B------:R-:W-:Y:S05]  /*5670*/  BSYNC B1 ;  /* 0x0000000000017941 */ /* 0x000fea0003800000 */
.L_x_224:
[----:B------:R-:W-:Y:S01]  /*5680*/  @!P3 IMAD R119, R119, R153, R10 ;  /* 0x000000997777b224 */ /* 0x000fe200078e020a */
[----:B------:R-:W-:Y:S04]  /*5690*/  BSSY B1, `(.L_x_226) ;  /* 0x0000006000017945 */ /* 0x000fe80003800000 */
[----:B------:R0:W-:Y:S01]  /*56a0*/  @!P3 STG.E.U8 desc[UR36][R6.64+0xb9], R119 ;  /* 0x0000b9770600b986 */ /* 0x0001e2000c101124 */
[----:B------:R-:W-:Y:S05]  /*56b0*/  @P5 BRA `(.L_x_227) ;  /* 0x00000000000c5947 */ /* 0x000fea0003800000 */
[----:B------:R-:W1:Y:S02]  /*56c0*/  LDG.E.U8 R162, desc[UR36][R2.64+0xc0] ;  /* 0x0000c02402a27981 */ /* 0x000e64000c1e1100 */
[----:B-1----:R-:W-:-:S05]  /*56d0*/  PRMT R11, R162, 0x8880, RZ ;  /* 0x00008880a20b7816 */ /* 0x002fca00000000ff */
[----:B------:R-:W-:-:S07]  /*56e0*/  IMAD R10, R11, R152, RZ ;  /* 0x000000980b0a7224 */ /* 0x000fce00078e02ff */
.L_x_227:
[----:B------:R-:W-:Y:S05]  /*56f0*/  BSYNC B1 ;  /* 0x0000000000017941 */ /* 0x000fea0003800000 */
.L_x_226:
[----:B-1----:R-:W-:Y:S01]  /*5700*/  @!P5 IMAD R11, R120, R153, R10 ;  /* 0x00000099780bd224 */ /* 0x002fe200078e020a */
[----:B------:R-:W-:Y:S04]  /*5710*/  BSSY B1, `(.L_x_228) ;  /* 0x0000006000017945 */ /* 0x000fe80003800000 */
[----:B------:R1:W-:Y:S01]  /*5720*/  @!P5 STG.E.U8 desc[UR36][R4.64+0xc0], R11 ;  /* 0x0000c00b0400d986 */ /* 0x0003e2000c101124 */
[----:B------:R-:W-:Y:S05]  /*5730*/  @P2 BRA `(.L_x_229) ;  /* 0x00000000000c2947 */ /* 0x000fea0003800000 */
[----:B------:R-:W1:Y:S02]  /*5740*/  LDG.E.U8 R162, desc[UR36][R2.64+0xc1] ;  /* 0x0000c12402a27981 */ /* 0x000e64000c1e1100 */
[----:B-1----:R-:W-:-:S05]  /*5750*/  PRMT R11, R162, 0x8880, RZ ;  /* 0x00008880a20b7816 */ /* 0x002fca00000000ff */
[----:B------:R-:W-:-:S07]  /*5760*/  IMAD R10, R11, R152, RZ ;  /* 0x000000980b0a7224 */ /* 0x000fce00078e02ff */
.L_x_229:
[----:B------:R-:W-:Y:S05]  /*5770*/  BSYNC B1 ;  /* 0x0000000000017941 */ /* 0x000fea0003800000 */
.L_x_228:
        /* <DEDUP_REMOVED lines=11> */
.L_x_231:
[----:B------:R-:W-:Y:S05]  /*5830*/  BSYNC B1 ;  /* 0x0000000000017941 */ /* 0x000fea0003800000 */
.L_x_230:
[----:B-1----:R-:W-:Y:S01]  /*5840*/  @!P4 IMAD R11, R122, R153, R10 ;  /* 0x000000997a0bc224 */ /* 0x002fe200078e020a */
[----:B------:R-:W-:Y:S04]  /*5850*/  BSSY B1, `(.L_x_232) ;  /* 0x0000006000017945 */ /* 0x000fe80003800000 */
[----:B------:R1:W-:Y:S01]  /*5860*/  @!P4 STG.E.U8 desc[UR36][R6.64+0xc0], R11 ;  /* 0x0000c00b0600c986 */ /* 0x0003e2000c101124 */
[----:B------:R-:W-:Y:S05]  /*5870*/  @P3 BRA `(.L_x_233) ;  /* 0x00000000000c3947 */ /* 0x000fea0003800000 */
[----:B------:R-:W1:Y:S02]  /*5880*/  LDG.E.U8 R162, desc[UR36][R8.64+0xc1] ;  /* 0x0000c12408a27981 */ /* 0x000e64000c1e1100 */
[----:B-1----:R-:W-:-:S05]  /*5890*/  PRMT R11, R162, 0x8880, RZ ;  /* 0x00008880a20b7816 */ /* 0x002fca00000000ff */
[----:B------:R-:W-:-:S07]  /*58a0*/  IMAD R10, R11, R152, RZ ;  /* 0x000000980b0a7224 */ /* 0x000fce00078e02ff */
.L_x_233:
[----:B------:R-:W-:Y:S05]  /*58b0*/  BSYNC B1 ;  /* 0x0000000000017941 */ /* 0x000fea0003800000 */
.L_x_232:
[----:B------:R-:W-:Y:S01]  /*58c0*/  @!P3 IMAD R123, R123, R153, R10 ;  /* 0x000000997b7bb224 */ /* 0x000fe200078e020a */
[----:B------:R-:W-:Y:S04]  /*58d0*/  BSSY B1, `(.L_x_234) ;  /* 0x0000006000017945 */ /* 0x000fe80003800000 */
[----:B------:R0:W-:Y:S01]  /*58e0*/  @!P3 STG.E.U8 desc[UR36][R6.64+0xc1], R123 ;  /* 0x0000c17b0600b986 */ /* 0x0001e2000c101124 */
[----:B------:R-:W-:Y:S05]  /*58f0*/  @P5 BRA `(.L_x_235) ;  /* 0x00000000000c5947 */ /* 0x000fea0003800000 */
[----:B------:R-:W1:Y:S02]  /*5900*/  LDG.E.U8 R162, desc[UR36][R2.64+0xc8] ;  /* 0x0000c82402a27981 */ /* 0x000e64000c1e1100 */
[----:B-1----:R-:W-:-:S05]  /*5910*/  PRMT R11, R162, 0x8880, RZ ;  /* 0x00008880a20b7816 */ /* 0x002fca00000000ff */
[----:B------:R-:W-:-:S07]  /*5920*/  IMAD R10, R11, R152, RZ ;  /* 0x000000980b0a7224 */ /* 0x000fce00078e02ff */
.L_x_235:
[----:B------:R-:W-:Y:S05]  /*5930*/  BSYNC B1 ;  /* 0x0000000000017941 */ /* 0x000fea0003800000 */
.L_x_234:
[----:B-1----:R-:W-:Y:S01]  /*5940*/  @!P5 IMAD R11, R124, R153, R10 ;  /* 0x000000997c0bd224 */ /* 0x002fe200078e020a */
[----:B------:R-:W-:Y:S04]  /*5950*/  BSSY B1, `(.L_x_236) ;  /* 0x0000006000017945 */ /* 0x000fe80003800000 */
[----:B------:R1:W-:Y:S01]  /*5960*/  @!P5 STG.E.U8 desc[UR36][R4.64+0xc8], R11 ;  /* 0x0000c80b0400d986 */ /* 0x0003e2000c101124 */
[----:B------:R-:W-:Y:S05]  /*5970*/  @P2 BRA `(.L_x_237) ;  /* 0x00000000000c2947 */ /* 0x000fea0003800000 */
[----:B------:R-:W1:Y:S02]  /*5980*/  LDG.E.U8 R162, desc[UR36][R2.64+0xc9] ;  /* 0x0000c92402a27981 */ /* 0x000e64000c1e1100 */
[----:B-1----:R-:W-:-:S05]  /*5990*/  PRMT R11, R162, 0x8880, RZ ;  /* 0x00008880a20b7816 */ /* 0x002fca00000000ff */
[----:B------:R-:W-:-:S07]  /*59a0*/  IMAD R10, R11, R152, RZ ;  /* 0x000000980b0a7224 */ /* 0x000fce00078e02ff */
.L_x_237:
[----:B------:R-:W-:Y:S05]  /*59b0*/  BSYNC B1 ;  /* 0x0000000000017941 */ /* 0x000fea0003800000 */
.L_x_236:
        /* <DEDUP_REMOVED lines=11> */
.L_x_239:
[----:B------:R-:W-:Y:S05]  /*5a70*/  BSYNC B1 ;  /* 0x0000000000017941 */ /* 0x000fea0003800000 */
.L_x_238:
[----:B-1----:R-:W-:Y:S01]  /*5a80*/  @!P4 IMAD R11, R126, R153, R10 ;  /* 0x000000997e0bc224 */ /* 0x002fe200078e020a */
[----:B------:R-:W-:Y:S04]  /*5a90*/  BSSY B1, `(.L_x_240) ;  /* 0x0000006000017945 */ /* 0x000fe80003800000 */
[----:B------:R1:W-:Y:S01]  /*5aa0*/  @!P4 STG.E.U8 desc[UR36][R6.64+0xc8], R11 ;  /* 0x0000c80b0600c986 */ /* 0x0003e2000c101124 */
[----:B------:R-:W-:Y:S05]  /*5ab0*/  @P3 BRA `(.L_x_241) ;  /* 0x00000000000c3947 */ /* 0x000fea0003800000 */
[----:B------:R-:W1:Y:S02]  /*5ac0*/  LDG.E.U8 R162, desc[UR36][R8.64+0xc9] ;  /* 0x0000c92408a27981 */ /* 0x000e64000c1e1100 */
[----:B-1----:R-:W-:-:S05]  /*5ad0*/  PRMT R11, R162, 0x8880, RZ ;  /* 0x00008880a20b7816 */ /* 0x002fca00000000ff */
[----:B------:R-:W-:-:S07]  /*5ae0*/  IMAD R10, R11, R152, RZ ;  /* 0x000000980b0a7224 */ /* 0x000fce00078e02ff */
.L_x_241:
[----:B------:R-:W-:Y:S05]  /*5af0*/  BSYNC B1 ;  /* 0x0000000000017941 */ /* 0x000fea0003800000 */
.L_x_240:
[----:B------:R-:W-:Y:S01]  /*5b00*/  @!P3 IMAD R127, R127, R153, R10 ;  /* 0x000000997f7fb224 */ /* 0x000fe200078e020a */
[----:B------:R-:W-:Y:S04]  /*5b10*/  BSSY B1, `(.L_x_242) ;  /* 0x0000006000017945 */ /* 0x000fe80003800000 */
[----:B------:R0:W-:Y:S01]  /*5b20*/  @!P3 STG.E.U8 desc[UR36][R6.64+0xc9], R127 ;  /* 0x0000c97f0600b986 */ /* 0x0001e2000c101124 */
[----:B------:R-:W-:Y:S05]  /*5b30*/  @P5 BRA `(.L_x_243) ;  /* 0x00000000000c5947 */ /* 0x000fea0003800000 */
[----:B------:R-:W1:Y:S02]  /*5b40*/  LDG.E.U8 R162, desc[UR36][R2.64+0xd0] ;  /* 0x0000d02402a27981 */ /* 0x000e64000c1e1100 */
[----:B-1----:R-:W-:-:S05]  /*5b50*/  PRMT R11, R162, 0x8880, RZ ;  /* 0x00008880a20b7816 */ /* 0x002fca00000000ff */
[----:B------:R-:W-:-:S07]  /*5b60*/  IMAD R10, R11, R152, RZ ;  /* 0x000000980b0a7224 */ /* 0x000fce00078e02ff */
.L_x_243:
[----:B------:R-:W-:Y:S05]  /*5b70*/  BSYNC B1 ;  /* 0x0000000000017941 */ /* 0x000fea0003800000 */
.L_x_242:
[----:B-1----:R-:W-:Y:S01]  /*5b80*/  @!P5 IMAD R11, R128, R153, R10 ;  /* 0x00000099800bd224 */ /* 0x002fe200078e020a */
[----:B------:R-:W-:Y:S04]  /*5b90*/  BSSY B1, `(.L_x_244) ;  /* 0x0000006000017945 */ /* 0x000fe80003800000 */
[----:B------:R1:W-:Y:S01]  /*5ba0*/  @!P5 STG.E.U8 desc[UR36][R4.64+0xd0], R11 ;  /* 0x0000d00b0400d986 */ /* 0x0003e2000c101124 */
[----:B------:R-:W-:Y:S05]  /*5bb0*/  @P2 BRA `(.L_x_245) ;  /* 0x00000000000c2947 */ /* 0x000fea0003800000 */
[----:B------:R-:W1:Y:S02]  /*5bc0*/  LDG.E.U8 R162, desc[UR36][R2.64+0xd1] ;  /* 0x0000d12402a27981 */ /* 0x000e64000c1e1100 */
[----:B-1----:R-:W-:-:S05]  /*5bd0*/  PRMT R11, R162, 0x8880, RZ ;  /* 0x00008880a20b7816 */ /* 0x002fca00000000ff */
[----:B------:R-:W-:-:S07]  /*5be0*/  IMAD R10, R11, R152, RZ ;  /* 0x000000980b0a7224 */ /* 0x000fce00078e02ff */
.L_x_245:
[----:B------:R-:W-:Y:S05]  /*5bf0*/  BSYNC B1 ;  /* 0x0000000000017941 */ /* 0x000fea0003800000 */
.L_x_244:
        /* <DEDUP_REMOVED lines=11> */
.L_x_247:
[----:B------:R-:W-:Y:S05]  /*5cb0*/  BSYNC B1 ;  /* 0x0000000000017941 */ /* 0x000fea0003800000 */
.L_x_246:
[----:B-1----:R-:W-:Y:S01]  /*5cc0*/  @!P4 IMAD R11, R130, R153, R10 ;  /* 0x00000099820bc224 */ /* 0x002fe200078e020a */
[----:B------:R-:W-:Y:S04]  /*5cd0*/  BSSY B1, `(.L_x_248) ;  /* 0x0000006000017945 */ /* 0x000fe80003800000 */
[----:B------:R1:W-:Y:S01]  /*5ce0*/  @!P4 STG.E.U8 desc[UR36][R6.64+0xd0], R11 ;  /* 0x0000d00b0600c986 */ /* 0x0003e2000c101124 */
[----:B------:R-:W-:Y:S05]  /*5cf0*/  @P3 BRA `(.L_x_249) ;  /* 0x00000000000c3947 */ /* 0x000fea0003800000 */
[----:B------:R-:W1:Y:S02]  /*5d00*/  LDG.E.U8 R162, desc[UR36][R8.64+0xd1] ;  /* 0x0000d12408a27981 */ /* 0x000e64000c1e1100 */
[----:B-1----:R-:W-:-:S05]  /*5d10*/  PRMT R11, R162, 0x8880, RZ ;  /* 0x00008880a20b7816 */ /* 0x002fca00000000ff */
[----:B------:R-:W-:-:S07]  /*5d20*/  IMAD R10, R11, R152, RZ ;  /* 0x000000980b0a7224 */ /* 0x000fce00078e02ff */
.L_x_249:
[----:B------:R-:W-:Y:S05]  /*5d30*/  BSYNC B1 ;  /* 0x0000000000017941 */ /* 0x000fea0003800000 */
.L_x_248:
[----:B------:R-:W-:Y:S01]  /*5d40*/  @!P3 IMAD R131, R131, R153, R10 ;  /* 0x000000998383b224 */ /* 0x000fe200078e020a */
[----:B------:R-:W-:Y:S04]  /*5d50*/  BSSY B1, `(.L_x_250) ;  /* 0x0000006000017945 */ /* 0x000fe80003800000 */
[----:B------:R0:W-:Y:S01]  /*5d60*/  @!P3 STG.E.U8 desc[UR36][R6.64+0xd1], R131 ;  /* 0x0000d1830600b986 */ /* 0x0001e2000c101124 */
[----:B------:R-:W-:Y:S05]  /*5d70*/  @P5 BRA `(.L_x_251) ;  /* 0x00000000000c5947 */ /* 0x000fea0003800000 */
[----:B------:R-:W1:Y:S02]  /*5d80*/  LDG.E.U8 R162, desc[UR36][R2.64+0xd8] ;  /* 0x0000d82402a27981 */ /* 0x000e64000c1e1100 */
[----:B-1----:R-:W-:-:S05]  /*5d90*/  PRMT R11, R162, 0x8880, RZ ;  /* 0x00008880a20b7816 */ /* 0x002fca00000000ff */
[----:B------:R-:W-:-:S07]  /*5da0*/  IMAD R10, R11, R152, RZ ;  /* 0x000000980b0a7224 */ /* 0x000fce00078e02ff */
.L_x_251:
[----:B------:R-:W-:Y:S05]  /*5db0*/  BSYNC B1 ;  /* 0x0000000000017941 */ /* 0x000fea0003800000 */
.L_x_250:
[----:B-1----:R-:W-:Y:S01]  /*5dc0*/  @!P5 IMAD R11, R132, R153, R10 ;  /* 0x00000099840bd224 */ /* 0x002fe200078e020a */
[----:B------:R-:W-:Y:S04]  /*5dd0*/  BSSY B1, `(.L_x_252) ;  /* 0x0000006000017945 */ /* 0x000fe80003800000 */
[----:B------:R1:W-:Y:S01]  /*5de0*/  @!P5 STG.E.U8 desc[UR36][R4.64+0xd8], R11 ;  /* 0x0000d80b0400d986 */ /* 0x0003e2000c101124 */
[----:B------:R-:W-:Y:S05]  /*5df0*/  @P2 BRA `(.L_x_253) ;  /* 0x00000000000c2947 */ /* 0x000fea0003800000 */
[----:B------:R-:W1:Y:S02]  /*5e00*/  LDG.E.U8 R162, desc[UR36][R2.64+0xd9] ;  /* 0x0000d92402a27981 */ /* 0x000e64000c1e1100 */
[----:B-1----:R-:W-:-:S05]  /*5e10*/  PRMT R11, R162, 0x8880, RZ ;  /* 0x00008880a20b7816 */ /* 0x002fca00000000ff */
[----:B------:R-:W-:-:S07]  /*5e20*/  IMAD R10, R11, R152, RZ ;  /* 0x000000980b0a7224 */ /* 0x000fce00078e02ff */
.L_x_253:
[----:B------:R-:W-:Y:S05]  /*5e30*/  BSYNC B1 ;  /* 0x0000000000017941 */ /* 0x000fea0003800000 */
.L_x_252:
        /* <DEDUP_REMOVED lines=11> */
.L_x_255:
[----:B------:R-:W-:Y:S05]  /*5ef0*/  BSYNC B1 ;  /* 0x0000000000017941 */ /* 0x000fea0003800000 */
.L_x_254:
[----:B-1----:R-:W-:Y:S01]  /*5f00*/  @!P4 IMAD R11, R134, R153, R10 ;  /* 0x00000099860bc224 */ /* 0x002fe200078e020a */
[----:B------:R-:W-:Y:S04]  /*5f10*/  BSSY B1, `(.L_x_256) ;  /* 0x0000006000017945 */ /* 0x000fe80003800000 */
[----:B------:R1:W-:Y:S01]  /*5f20*/  @!P4 STG.E.U8 desc[UR36][R6.64+0xd8], R11 ;  /* 0x0000d80b0600c986 */ /* 0x0003e2000c101124 */
[----:B------:R-:W-:Y:S05]  /*5f30*/  @P3 BRA `(.L_x_257) ;  /* 0x00000000000c3947 */ /* 0x000fea0003800000 */
[----:B------:R-:W1:Y:S02]  /*5f40*/  LDG.E.U8 R162, desc[UR36][R8.64+0xd9] ;  /* 0x0000d92408a27981 */ /* 0x000e64000c1e1100 */
[----:B-1----:R-:W-:-:S05]  /*5f50*/  PRMT R11, R162, 0x8880, RZ ;  /* 0x00008880a20b7816 */ /* 0x002fca00000000ff */
[----:B------:R-:W-:-:S07]  /*5f60*/  IMAD R10, R11, R152, RZ ;  /* 0x000000980b0a7224 */ /* 0x000fce00078e02ff */
.L_x_257:
[----:B------:R-:W-:Y:S05]  /*5f70*/  BSYNC B1 ;  /* 0x0000000000017941 */ /* 0x000fea0003800000 */
.L_x_256:
[----:B------:R-:W-:Y:S01]  /*5f80*/  @!P3 IMAD R135, R135, R153, R10 ;  /* 0x000000998787b224 */ /* 0x000fe200078e020a */
[----:B------:R-:W-:Y:S04]  /*5f90*/  BSSY B1, `(.L_x_258) ;  /* 0x0000006000017945 */ /* 0x000fe80003800000 */
[----:B------:R0:W-:Y:S01]  /*5fa0*/  @!P3 STG.E.U8 desc[UR36][R6.64+0xd9], R135 ;  /* 0x0000d9870600b986 */ /* 0x0001e2000c101124 */
[----:B------:R-:W-:Y:S05]  /*5fb0*/  @P5 BRA `(.L_x_259) ;  /* 0x00000000000c5947 */ /* 0x000fea0003800000 */
[----:B------:R-:W1:Y:S02]  /*5fc0*/  LDG.E.U8 R162, desc[UR36][R2.64+0xe0] ;  /* 0x0000e02402a27981 */ /* 0x000e64000c1e1100 */
[----:B-1----:R-:W-:-:S05]  /*5fd0*/  PRMT R11, R162, 0x8880, RZ ;  /* 0x00008880a20b7816 */ /* 0x002fca00000000ff */
[----:B------:R-:W-:-:S07]  /*5fe0*/  IMAD R10, R11, R152, RZ ;  /* 0x000000980b0a7224 */ /* 0x000fce00078e02ff */
.L_x_259:
[----:B------:R-:W-:Y:S05]  /*5ff0*/  BSYNC B1 ;  /* 0x0000000000017941 */ /* 0x000fea0003800000 */
.L_x_258:
[----:B-1----:R-:W-:Y:S01]  /*6000*/  @!P5 IMAD R11, R136, R153, R10 ;  /* 0x00000099880bd224 */ /* 0x002fe200078e020a */
[----:B------:R-:W-:Y:S04]  /*6010*/  BSSY B1, `(.L_x_260) ;  /* 0x0000006000017945 */ /* 0x000fe80003800000 */
[----:B------:R1:W-:Y:S01]  /*6020*/  @!P5 STG.E.U8 desc[UR36][R4.64+0xe0], R11 ;  /* 0x0000e00b0400d986 */ /* 0x0003e2000c101124 */
[----:B------:R-:W-:Y:S05]  /*6030*/  @P2 BRA `(.L_x_261) ;  /* 0x00000000000c2947 */ /* 0x000fea0003800000 */
[----:B------:R-:W1:Y:S02]  /*6040*/  LDG.E.U8 R162, desc[UR36][R2.64+0xe1] ;  /* 0x0000e12402a27981 */ /* 0x000e64000c1e1100 */
[----:B-1----:R-:W-:-:S05]  /*6050*/  PRMT R11, R162, 0x8880, RZ ;  /* 0x00008880a20b7816 */ /* 0x002fca00000000ff */
[----:B------:R-:W-:-:S07]  /*6060*/  IMAD R10, R11, R152, RZ ;  /* 0x000000980b0a7224 */ /* 0x000fce00078e02ff */
.L_x_261:
[----:B------:R-:W-:Y:S05]  /*6070*/  BSYNC B1 ;  /* 0x0000000000017941 */ /* 0x000fea0003800000 */
.L_x_260:
        /* <DEDUP_REMOVED lines=11> */
.L_x_263:
[----:B------:R-:W-:Y:S05]  /*6130*/  BSYNC B1 ;  /* 0x0000000000017941 */ /* 0x000fea0003800000 */
.L_x_262:
[----:B-1----:R-:W-:Y:S01]  /*6140*/  @!P4 IMAD R11, R138, R153, R10 ;  /* 0x000000998a0bc224 */ /* 0x002fe200078e020a */
[----:B------:R-:W-:Y:S04]  /*6150*/  BSSY B1, `(.L_x_264) ;  /* 0x0000006000017945 */ /* 0x000fe80003800000 */
[----:B------:R1:W-:Y:S01]  /*6160*/  @!P4 STG.E.U8 desc[UR36][R6.64+0xe0], R11 ;  /* 0x0000e00b0600c986 */ /* 0x0003e2000c101124 */
[----:B------:R-:W-:Y:S05]  /*6170*/  @P3 BRA `(.L_x_265) ;  /* 0x00000000000c3947 */ /* 0x000fea0003800000 */
[----:B------:R-:W1:Y:S02]  /*6180*/  LDG.E.U8 R162, desc[UR36][R8.64+0xe1] ;  /* 0x0000e12408a27981 */ /* 0x000e64000c1e1100 */
[----:B-1----:R-:W-:-:S05]  /*6190*/  PRMT R11, R162, 0x8880, RZ ;  /* 0x00008880a20b7816 */ /* 0x002fca00000000ff */
[----:B------:R-:W-:-:S07]  /*61a0*/  IMAD R10, R11, R152, RZ ;  /* 0x000000980b0a7224 */ /* 0x000fce00078e02ff */
.L_x_265:
[----:B------:R-:W-:Y:S05]  /*61b0*/  BSYNC B1 ;  /* 0x0000000000017941 */ /* 0x000fea0003800000 */
.L_x_264:
[----:B------:R-:W-:Y:S01]  /*61c0*/  @!P3 IMAD R139, R139, R153, R10 ;  /* 0x000000998b8bb224 */ /* 0x000fe200078e020a */
[----:B------:R-:W-:Y:S04]  /*61d0*/  BSSY B1, `(.L_x_266) ;  /* 0x0000006000017945 */ /* 0x000fe80003800000 */
[----:B------:R0:W-:Y:S01]  /*61e0*/  @!P3 STG.E.U8 desc[UR36][R6.64+0xe1], R139 ;  /* 0x0000e18b0600b986 */ /* 0x0001e2000c101124 */
[----:B------:R-:W-:Y:S05]  /*61f0*/  @P5 BRA `(.L_x_267) ;  /* 0x00000000000c5947 */ /* 0x000fea0003800000 */
[----:B------:R-:W1:Y:S02]  /*6200*/  LDG.E.U8 R162, desc[UR36][R2.64+0xe8] ;  /* 0x0000e82402a27981 */ /* 0x000e64000c1e1100 */
[----:B-1----:R-:W-:-:S05]  /*6210*/  PRMT R11, R162, 0x8880, RZ ;  /* 0x00008880a20b7816 */ /* 0x002fca00000000ff */
[----:B------:R-:W-:-:S07]  /*6220*/  IMAD R10, R11, R152, RZ ;  /* 0x000000980b0a7224 */ /* 0x000fce00078e02ff */
.L_x_267:
[----:B------:R-:W-:Y:S05]  /*6230*/  BSYNC B1 ;  /* 0x0000000000017941 */ /* 0x000fea0003800000 */
.L_x_266:
[----:B-1----:R-:W-:Y:S01]  /*6240*/  @!P5 IMAD R11, R140, R153, R10 ;  /* 0x000000998c0bd224 */ /* 0x002fe200078e020a */
[----:B------:R-:W-:Y:S04]  /*6250*/  BSSY B1, `(.L_x_268) ;  /* 0x0000006000017945 */ /* 0x000fe80003800000 */
[----:B------:R1:W-:Y:S01]  /*6260*/  @!P5 STG.E.U8 desc[UR36][R4.64+0xe8], R11 ;  /* 0x0000e80b0400d986 */ /* 0x0003e2000c101124 */
[----:B------:R-:W-:Y:S05]  /*6270*/  @P2 BRA `(.L_x_269) ;  /* 0x00000000000c2947 */ /* 0x000fea0003800000 */
[----:B------:R-:W1:Y:S02]  /*6280*/  LDG.E.U8 R162, desc[UR36][R2.64+0xe9] ;  /* 0x0000e92402a27981 */ /* 0x000e64000c1e1100 */
[----:B-1----:R-:W-:-:S05]  /*6290*/  PRMT R11, R162, 0x8880, RZ ;  /* 0x00008880a20b7816 */ /* 0x002fca00000000ff */
[----:B------:R-:W-:-:S07]  /*62a0*/  IMAD R10, R11, R152, RZ ;  /* 0x000000980b0a7224 */ /* 0x000fce00078e02ff */
.L_x_269:
[----:B------:R-:W-:Y:S05]  /*62b0*/  BSYNC B1 ;  /* 0x0000000000017941 */ /* 0x000fea0003800000 */
.L_x_268:
        /* <DEDUP_REMOVED lines=11> */
.L_x_271:
[----:B------:R-:W-:Y:S05]  /*6370*/  BSYNC B1 ;  /* 0x0000000000017941 */ /* 0x000fea0003800000 */
.L_x_270:
[----:B-1----:R-:W-:Y:S01]  /*6380*/  @!P4 IMAD R11, R142, R153, R10 ;  /* 0x000000998e0bc224 */ /* 0x002fe200078e020a */
[----:B------:R-:W-:Y:S04]  /*6390*/  BSSY B1, `(.L_x_272) ;  /* 0x0000006000017945 */ /* 0x000fe80003800000 */
[----:B------:R1:W-:Y:S01]  /*63a0*/  @!P4 STG.E.U8 desc[UR36][R6.64+0xe8], R11 ;  /* 0x0000e80b0600c986 */ /* 0x0003e2000c101124 */
[----:B------:R-:W-:Y:S05]  /*63b0*/  @P3 BRA `(.L_x_273) ;  /* 0x00000000000c3947 */ /* 0x000fea0003800000 */
[----:B------:R-:W1:Y:S02]  /*63c0*/  LDG.E.U8 R162, desc[UR36][R8.64+0xe9] ;  /* 0x0000e92408a27981 */ /* 0x000e64000c1e1100 */
[----:B-1----:R-:W-:-:S05]  /*63d0*/  PRMT R11, R162, 0x8880, RZ ;  /* 0x00008880a20b7816 */ /* 0x002fca00000000ff */
[----:B------:R-:W-:-:S07]  /*63e0*/  IMAD R10, R11, R152, RZ ;  /* 0x000000980b0a7224 */ /* 0x000fce00078e02ff */
.L_x_273:
[----:B------:R-:W-:Y:S05]  /*63f0*/  BSYNC B1 ;  /* 0x0000000000017941 */ /* 0x000fea0003800000 */
.L_x_272:
[----:B------:R-:W-:Y:S01]  /*6400*/  @!P3 IMAD R143, R143, R153, R10 ;  /* 0x000000998f8fb224 */ /* 0x000fe200078e020a */
[----:B------:R-:W-:Y:S04]  /*6410*/  BSSY B1, `(.L_x_274) ;  /* 0x0000006000017945 */ /* 0x000fe80003800000 */
[----:B------:R0:W-:Y:S01]  /*6420*/  @!P3 STG.E.U8 desc[UR36][R6.64+0xe9], R143 ;  /* 0x0000e98f0600b986 */ /* 0x0001e2000c101124 */
[----:B------:R-:W-:Y:S05]  /*6430*/  @P5 BRA `(.L_x_275) ;  /* 0x00000000000c5947 */ /* 0x000fea0003800000 */
[----:B------:R-:W1:Y:S02]  /*6440*/  LDG.E.U8 R162, desc[UR36][R2.64+0xf0] ;  /* 0x0000f02402a27981 */ /* 0x000e64000c1e1100 */
[----:B-1----:R-:W-:-:S05]  /*6450*/  PRMT R11, R162, 0x8880, RZ ;  /* 0x00008880a20b7816 */ /* 0x002fca00000000ff */
[----:B------:R-:W-:-:S07]  /*6460*/  IMAD R10, R11, R152, RZ ;  /* 0x000000980b0a7224 */ /* 0x000fce00078e02ff */
.L_x_275:
[----:B------:R-:W-:Y:S05]  /*6470*/  BSYNC B1 ;  /* 0x0000000000017941 */ /* 0x000fea0003800000 */
.L_x_274:
[----:B-1----:R-:W-:Y:S01]  /*6480*/  @!P5 IMAD R11, R144, R153, R10 ;  /* 0x00000099900bd224 */ /* 0x002fe200078e020a */
[----:B------:R-:W-:Y:S04]  /*6490*/  BSSY B1, `(.L_x_276) ;  /* 0x0000006000017945 */ /* 0x000fe80003800000 */
[----:B------:R1:W-:Y:S01]  /*64a0*/  @!P5 STG.E.U8 desc[UR36][R4.64+0xf0], R11 ;  /* 0x0000f00b0400d986 */ /* 0x0003e2000c101124 */
[----:B------:R-:W-:Y:S05]  /*64b0*/  @P2 BRA `(.L_x_277) ;  /* 0x00000000000c2947 */ /* 0x000fea0003800000 */
[----:B------:R-:W1:Y:S02]  /*64c0*/  LDG.E.U8 R162, desc[UR36][R2.64+0xf1] ;  /* 0x0000f12402a27981 */ /* 0x000e64000c1e1100 */
[----:B-1----:R-:W-:-:S05]  /*64d0*/  PRMT R11, R162, 0x8880, RZ ;  /* 0x00008880a20b7816 */ /* 0x002fca00000000ff */
[----:B------:R-:W-:-:S07]  /*64e0*/  IMAD R10, R11, R152, RZ ;  /* 0x000000980b0a7224 */ /* 0x000fce00078e02ff */
.L_x_277:
[----:B------:R-:W-:Y:S05]  /*64f0*/  BSYNC B1 ;  /* 0x0000000000017941 */ /* 0x000fea0003800000 */
.L_x_276:
[C---:B------:R-:W-:Y:S01]  /*6500*/  ISETP.LT.OR P4, PT, R0.reuse, 0xf1, !P0 ;  /* 0x000000f10000780c */ /* 0x040fe20004781670 */
[----:B------:R-:W-:Y:S01]  /*6510*/  @!P2 IMAD R145, R145, R153, R10 ;  /* 0x000000999191a224 */ /* 0x000fe200078e020a */
[----:B------:R-:W-:Y:S01]  /*6520*/  BSSY B1, `(.L_x_278) ;  /* 0x000000a000017945 */ /* 0x000fe20003800000 */
[C---:B------:R-:W-:Y:S02]  /*6530*/  ISETP.LT.OR P3, PT, R0.reuse, 0xf2, !P0 ;  /* 0x000000f20000780c */ /* 0x040fe40004761670 */
        /* <DEDUP_REMOVED lines=8> */
.L_x_279:
[----:B------:R-:W-:Y:S05]  /*65c0*/  BSYNC B1 ;  /* 0x0000000000017941 */ /* 0x000fea0003800000 */
.L_x_278:
[----:B-1----:R-:W-:Y:S01]  /*65d0*/  @!P4 IMAD R11, R146, R153, R10 ;  /* 0x00000099920bc224 */ /* 0x002fe200078e020a */
[----:B------:R-:W-:Y:S04]  /*65e0*/  BSSY B1, `(.L_x_280) ;  /* 0x0000006000017945 */ /* 0x000fe80003800000 */
[----:B------:R1:W-:Y:S01]  /*65f0*/  @!P4 STG.E.U8 desc[UR36][R6.64+0xf0], R11 ;  /* 0x0000f00b0600c986 */ /* 0x0003e2000c101124 */
[----:B------:R-:W-:Y:S05]  /*6600*/  @P3 BRA `(.L_x_281) ;  /* 0x00000000000c3947 */ /* 0x000fea0003800000 */
[----:B------:R-:W1:Y:S02]  /*6610*/  LDG.E.U8 R162, desc[UR36][R8.64+0xf1] ;  /* 0x0000f12408a27981 */ /* 0x000e64000c1e1100 */
[----:B-1----:R-:W-:-:S05]  /*6620*/  PRMT R11, R162, 0x8880, RZ ;  /* 0x00008880a20b7816 */ /* 0x002fca00000000ff */
[----:B------:R-:W-:-:S07]  /*6630*/  IMAD R10, R11, R152, RZ ;  /* 0x000000980b0a7224 */ /* 0x000fce00078e02ff */
.L_x_281:
[----:B------:R-:W-:Y:S05]  /*6640*/  BSYNC B1 ;  /* 0x0000000000017941 */ /* 0x000fea0003800000 */
.L_x_280:
[----:B------:R-:W-:Y:S01]  /*6650*/  @!P3 IMAD R147, R147, R153, R10 ;  /* 0x000000999393b224 */ /* 0x000fe200078e020a */
[----:B------:R-:W-:Y:S04]  /*6660*/  BSSY B1, `(.L_x_282) ;  /* 0x0000006000017945 */ /* 0x000fe80003800000 */
[----:B------:R0:W-:Y:S01]  /*6670*/  @!P3 STG.E.U8 desc[UR36][R6.64+0xf1], R147 ;  /* 0x0000f1930600b986 */ /* 0x0001e2000c101124 */
[----:B------:R-:W-:Y:S05]  /*6680*/  @P2 BRA `(.L_x_283) ;  /* 0x00000000000c2947 */ /* 0x000fea0003800000 */
[----:B------:R-:W1:Y:S02]  /*6690*/  LDG.E.U8 R162, desc[UR36][R2.64+0xf8] ;  /* 0x0000f82402a27981 */ /* 0x000e64000c1e1100 */
[----:B-1----:R-:W-:-:S05]  /*66a0*/  PRMT R11, R162, 0x8880, RZ ;  /* 0x00008880a20b7816 */ /* 0x002fca00000000ff */
[----:B------:R-:W-:-:S07]  /*66b0*/  IMAD R10, R11, R152, RZ ;  /* 0x000000980b0a7224 */ /* 0x000fce00078e02ff */
.L_x_283:
[----:B------:R-:W-:Y:S05]  /*66c0*/  BSYNC B1 ;  /* 0x0000000000017941 */ /* 0x000fea0003800000 */
.L_x_282:
[----:B-1----:R-:W-:Y:S01]  /*66d0*/  @!P2 IMAD R11, R148, R153, R10 ;  /* 0x00000099940ba224 */ /* 0x002fe200078e020a */
[----:B------:R-:W-:Y:S04]  /*66e0*/  BSSY B1, `(.L_x_284) ;  /* 0x0000006000017945 */ /* 0x000fe80003800000 */
[----:B------:R1:W-:Y:S01]  /*66f0*/  @!P2 STG.E.U8 desc[UR36][R4.64+0xf8], R11 ;  /* 0x0000f80b0400a986 */ /* 0x0003e2000c101124 */
[----:B------:R-:W-:Y:S05]  /*6700*/  @P1 BRA `(.L_x_285) ;  /* 0x00000000000c1947 */ /* 0x000fea0003800000 */
[----:B------:R-:W1:Y:S02]  /*6710*/  LDG.E.U8 R162, desc[UR36][R2.64+0xf9] ;  /* 0x0000f92402a27981 */ /* 0x000e64000c1e1100 */
[----:B-1----:R-:W-:-:S05]  /*6720*/  PRMT R11, R162, 0x8880, RZ ;  /* 0x00008880a20b7816 */ /* 0x002fca00000000ff */
[----:B------:R-:W-:-:S07]  /*6730*/  IMAD R10, R11, R152, RZ ;  /* 0x000000980b0a7224 */ /* 0x000fce00078e02ff */
.L_x_285:
[----:B------:R-:W-:Y:S05]  /*6740*/  BSYNC B1 ;  /* 0x0000000000017941 */ /* 0x000fea0003800000 */
.L_x_284:
[----:B------:R-:W-:Y:S01]  /*6750*/  @!P1 IMAD R149, R149, R153, R10 ;  /* 0x0000009995959224 */ /* 0x000fe200078e020a */
[----:B------:R-:W-:Y:S04]  /*6760*/  BSSY B1, `(.L_x_286) ;  /* 0x0000006000017945 */ /* 0x000fe80003800000 */
[----:B------:R0:W-:Y:S01]  /*6770*/  @!P1 STG.E.U8 desc[UR36][R4.64+0xf9], R149 ;  /* 0x0000f99504009986 */ /* 0x0001e2000c101124 */
[----:B------:R-:W-:Y:S05]  /*6780*/  @P5 BRA `(.L_x_287) ;  /* 0x00000000000c5947 */ /* 0x000fea0003800000 */
[----:B------:R-:W0:Y:S02]  /*6790*/  LDG.E.U8 R162, desc[UR36][R8.64+0xf8] ;  /* 0x0000f82408a27981 */ /* 0x000e24000c1e1100 */
[----:B0-----:R-:W-:-:S05]  /*67a0*/  PRMT R3, R162, 0x8880, RZ ;  /* 0x00008880a2037816 */ /* 0x001fca00000000ff */
[----:B------:R-:W-:-:S07]  /*67b0*/  IMAD R10, R3, R152, RZ ;  /* 0x00000098030a7224 */ /* 0x000fce00078e02ff */
.L_x_287:
[----:B------:R-:W-:Y:S05]  /*67c0*/  BSYNC B1 ;  /* 0x0000000000017941 */ /* 0x000fea0003800000 */
.L_x_286:
[----:B0-----:R-:W-:Y:S01]  /*67d0*/  @!P5 IMAD R3, R150, R153, R10 ;  /* 0x000000999603d224 */ /* 0x001fe200078e020a */
[----:B------:R-:W-:Y:S01]  /*67e0*/  ISETP.LT.OR P0, PT, R0, 0xfa, !P0 ;  /* 0x000000fa0000780c */ /* 0x000fe20004701670 */
[----:B------:R-:W-:Y:S03]  /*67f0*/  BSSY B1, `(.L_x_288) ;  /* 0x0000006000017945 */ /* 0x000fe60003800000 */
[----:B------:R0:W-:Y:S09]  /*6800*/  @!P5 STG.E.U8 desc[UR36][R6.64+0xf8], R3 ;  /* 0x0000f8030600d986 */ /* 0x0001f2000c101124 */
[----:B------:R-:W-:Y:S05]  /*6810*/  @P0 BRA `(.L_x_289) ;  /* 0x00000000000c0947 */ /* 0x000fea0003800000 */
[----:B------:R-:W0:Y:S02]  /*6820*/  LDG.E.U8 R162, desc[UR36][R8.64+0xf9] ;  /* 0x0000f92408a27981 */ /* 0x000e24000c1e1100 */
[----:B0-----:R-:W-:-:S05]  /*6830*/  PRMT R3, R162, 0x8880, RZ ;  /* 0x00008880a2037816 */ /* 0x001fca00000000ff */
[----:B------:R-:W-:-:S07]  /*6840*/  IMAD R10, R3, R152, RZ ;  /* 0x00000098030a7224 */ /* 0x000fce00078e02ff */
.L_x_289:
[----:B------:R-:W-:Y:S05]  /*6850*/  BSYNC B1 ;  /* 0x0000000000017941 */ /* 0x000fea0003800000 */
.L_x_288:
[----:B------:R-:W-:Y:S01]  /*6860*/  IMAD R151, R151, R153, R10 ;  /* 0x0000009997977224 */ /* 0x000fe200078e020a */
[----:B------:R-:W-:Y:S06]  /*6870*/  @P0 BRA `(.L_x_290) ;  /* 0x0000001800100947 */ /* 0x000fec0003800000 */
[----:B------:R0:W-:Y:S01]  /*6880*/  STG.E.U8 desc[UR36][R6.64+0xf9], R151 ;  /* 0x0000f99706007986 */ /* 0x0001e2000c101124 */
[----:B------:R-:W-:Y:S05]  /*6890*/  BRA `(.L_x_290) ;  /* 0x0000001800087947 */ /* 0x000fea0003800000 */
.L_x_33:
[C---:B------:R-:W-:Y:S02]  /*68a0*/  ISETP.GE.AND P1, PT, R19.reuse, 0x1, PT ;  /* 0x000000011300780c */ /* 0x040fe40003f26270 */
[----:B------:R-:W-:Y:S02]  /*68b0*/  ISETP.GE.AND P0, PT, R19, 0x9, PT ;  /* 0x000000091300780c */ /* 0x000fe40003f06270 */
[C---:B------:R-:W-:Y:S02]  /*68c0*/  ISETP.LT.OR P4, PT, R0.reuse, 0x1, !P1 ;  /* 0x000000010000780c */ /* 0x040fe40004f81670 */
[C---:B------:R-:W-:Y:S02]  /*68d0*/  ISETP.LT.OR P3, PT, R0.reuse, 0x2, !P1 ;  /* 0x000000020000780c */ /* 0x040fe40004f61670 */
[C---:B------:R-:W-:Y:S02]  /*68e0*/  ISETP.LT.OR P2, PT, R0.reuse, 0x1, !P0 ;  /* 0x000000010000780c */ /* 0x040fe40004741670 */
[----:B------:R-:W-:-:S07]  /*68f0*/  ISETP.LT.OR P5, PT, R0, 0x2, !P0 ;  /* 0x000000020000780c */ /* 0x000fce00047a1670 */
[-C--:B------:R-:W-:Y:S02]  /*6900*/  @!P4 IMAD R3, R24, R153.reuse, RZ ;  /* 0x000000991803c224 */ /* 0x080fe400078e02ff */
[-C--:B------:R-:W-:Y:S02]  /*6910*/  @!P3 IMAD R25, R25, R153.reuse, RZ ;  /* 0x000000991919b224 */ /* 0x080fe400078e02ff */
[-C--:B------:R-:W-:Y:S01]  /*6920*/  @!P2 IMAD R9, R26, R153.reuse, RZ ;  /* 0x000000991a09a224 */ /* 0x080fe200078e02ff */
[----:B------:R0:W-:Y:S01]  /*6930*/  @!P4 STG.E.U8 desc[UR36][R4.64], R3 ;  /* 0x000000030400c986 */ /* 0x0001e2000c101124 */
[C---:B------:R-:W-:Y:S01]  /*6940*/  ISETP.LT.OR P4, PT, R0.reuse, 0x9, !P1 ;  /* 0x000000090000780c */ /* 0x040fe20004f81670 */
[----:B------:R-:W-:Y:S02]  /*6950*/  @!P5 IMAD R27, R27, R153, RZ ;  /* 0x000000991b1bd224 */ /* 0x000fe400078e02ff */
[----:B------:R-:W-:Y:S01]  /*6960*/  @!P3 STG.E.U8 desc[UR36][R4.64+0x1], R25 ;  /* 0x000001190400b986 */ /* 0x000fe2000c101124 */
[----:B------:R-:W-:-:S03]  /*6970*/  ISETP.LT.OR P3, PT, R0, 0xa, !P1 ;  /* 0x0000000a0000780c */ /* 0x000fc60004f61670 */
[----:B------:R1:W-:Y:S01]  /*6980*/  @!P2 STG.E.U8 desc[UR36][R6.64], R9 ;  /* 0x000000090600a986 */ /* 0x0003e2000c101124 */
[----:B------:R-:W-:-:S03]  /*6990*/  ISETP.LT.OR P2, PT, R0, 0x9, !P0 ;  /* 0x000000090000780c */ /* 0x000fc60004741670 */
[----:B------:R-:W-:Y:S01]  /*69a0*/  @!P5 STG.E.U8 desc[UR36][R6.64+0x1], R27 ;  /* 0x0000011b0600d986 */ /* 0x000fe2000c101124 */
[----:B------:R-:W-:Y:S01]  /*69b0*/  ISETP.LT.OR P5, PT, R0, 0xa, !P0 ;  /* 0x0000000a0000780c */ /* 0x000fe200047a1670 */
[----:B------:R-:W-:-:S04]  /*69c0*/  @!P4 IMAD R11, R28, R153, RZ ;  /* 0x000000991c0bc224 */ /* 0x000fc800078e02ff */
[-C--:B------:R-:W-:Y:S01]  /*69d0*/  @!P3 IMAD R29, R29, R153.reuse, RZ ;  /* 0x000000991d1db224 */ /* 0x080fe200078e02ff */
[----:B------:R-:W-:Y:S01]  /*69e0*/  @!P4 STG.E.U8 desc[UR36][R4.64+0x8], R11 ;  /* 0x0000080b0400c986 */ /* 0x000fe2000c101124 */
[----:B------:R-:W-:Y:S02]  /*69f0*/  ISETP.LT.OR P4, PT, R0, 0x11, !P1 ;  /* 0x000000110000780c */ /* 0x000fe40004f81670 */
[-C--:B0-----:R-:W-:Y:S01]  /*6a00*/  @!P2 IMAD R3, R30, R153.reuse, RZ ;  /* 0x000000991e03a224 */ /* 0x081fe200078e02ff */
[----:B------:R-:W-:Y:S01]  /*6a10*/  @!P3 STG.E.U8 desc[UR36][R4.64+0x9], R29 ;  /* 0x0000091d0400b986 */ /* 0x000fe2000c101124 */
[C---:B------:R-:W-:Y:S02]  /*6a20*/  ISETP.LT.OR P3, PT, R0.reuse, 0x12, !P1 ;  /* 0x000000120000780c */ /* 0x040fe40004f61670 */
[----:B------:R-:W-:Y:S01]  /*6a30*/  @!P5 IMAD R31, R31, R153, RZ ;  /* 0x000000991f1fd224 */ /* 0x000fe200078e02ff */
[----:B------:R0:W-:Y:S01]  /*6a40*/  @!P2 STG.E.U8 desc[UR36][R6.64+0x8], R3 ;  /* 0x000008030600a986 */ /* 0x0001e2000c101124 */
[----:B------:R-:W-:-:S03]  /*6a50*/  ISETP.LT.OR P2, PT, R0, 0x11, !P0 ;  /* 0x000000110000780c */ /* 0x000fc60004741670 */
[----:B------:R-:W-:Y:S01]  /*6a60*/  @!P5 STG.E.U8 desc[UR36][R6.64+0x9], R31 ;  /* 0x0000091f0600d986 */ /* 0x000fe2000c101124 */
[----:B------:R-:W-:Y:S01]  /*6a70*/  ISETP.LT.OR P5, PT, R0, 0x12, !P0 ;  /* 0x000000120000780c */ /* 0x000fe200047a1670 */
[----:B-1----:R-:W-:-:S04]  /*6a80*/  @!P4 IMAD R9, R32, R153, RZ ;  /* 0x000000992009c224 */ /* 0x002fc800078e02ff */
        /* <DEDUP_REMOVED lines=301> */
[----:B------:R1:W-:Y:S01]  /*7d60*/  @!P4 STG.E.U8 desc[UR36][R4.64+0xd8], R11 ;  /* 0x0000d80b0400c986 */ /* 0x0003e2000c101124 */
        /* <DEDUP_REMOVED lines=13> */
[-C--:B-1----:R-:W-:Y:S01]  /*7e40*/  @!P2 IMAD R11, R138, R153.reuse, RZ ;  /* 0x000000998a0ba224 */ /* 0x082fe200078e02ff */
[----:B------:R-:W-:Y:S01]  /*7e50*/  @!P3 STG.E.U8 desc[UR36][R4.64+0xe1], R137 ;  /* 0x0000e1890400b986 */ /* 0x000fe2000c101124 */
[C---:B------:R-:W-:Y:S02]  /*7e60*/  ISETP.LT.OR P3, PT, R0.reuse, 0xea, !P1 ;  /* 0x000000ea0000780c */ /* 0x040fe40004f61670 */
[----:B------:R-:W-:Y:S01]  /*7e70*/  @!P5 IMAD R139, R139, R153, RZ ;  /* 0x000000998b8bd224 */ /* 0x000fe200078e02ff */
[----:B------:R1:W-:Y:S01]  /*7e80*/  @!P2 STG.E.U8 desc[UR36][R6.64+0xe0], R11 ;  /* 0x0000e00b0600a986 */ /* 0x0003e2000c101124 */
[----:B------:R-:W-:-:S03]  /*7e90*/  ISETP.LT.OR P2, PT, R0, 0xe9, !P0 ;  /* 0x000000e90000780c */ /* 0x000fc60004741670 */
[----:B------:R-:W-:Y:S01]  /*7ea0*/  @!P5 STG.E.U8 desc[UR36][R6.64+0xe1], R139 ;  /* 0x0000e18b0600d986 */ /* 0x000fe2000c101124 */
[----:B------:R-:W-:Y:S01]  /*7eb0*/  ISETP.LT.OR P5, PT, R0, 0xea, !P0 ;  /* 0x000000ea0000780c */ /* 0x000fe200047a1670 */
[----:B0-----:R-:W-:-:S04]  /*7ec0*/  @!P4 IMAD R3, R140, R153, RZ ;  /* 0x000000998c03c224 */ /* 0x001fc800078e02ff */
[-C--:B------:R-:W-:Y:S01]  /*7ed0*/  @!P3 IMAD R141, R141, R153.reuse, RZ ;  /* 0x000000998d8db224 */ /* 0x080fe200078e02ff */
[----:B------:R0:W-:Y:S01]  /*7ee0*/  @!P4 STG.E.U8 desc[UR36][R4.64+0xe8], R3 ;  /* 0x0000e8030400c986 */ /* 0x0001e2000c101124 */
[----:B------:R-:W-:Y:S02]  /*7ef0*/  ISETP.LT.OR P4, PT, R0, 0xf2, !P1 ;  /* 0x000000f20000780c */ /* 0x000fe40004f81670 */
[-C--:B--2---:R-:W-:Y:S01]  /*7f00*/  @!P2 IMAD R9, R142, R153.reuse, RZ ;  /* 0x000000998e09a224 */ /* 0x084fe200078e02ff */
[----:B------:R-:W-:Y:S01]  /*7f10*/  @!P3 STG.E.U8 desc[UR36][R4.64+0xe9], R141 ;  /* 0x0000e98d0400b986 */ /* 0x000fe2000c101124 */
[C---:B------:R-:W-:Y:S02]  /*7f20*/  ISETP.LT.OR P3, PT, R0.reuse, 0xf1, !P1 ;  /* 0x000000f10000780c */ /* 0x040fe40004f61670 */
[----:B------:R-:W-:Y:S01]  /*7f30*/  @!P5 IMAD R143, R143, R153, RZ ;  /* 0x000000998f8fd224 */ /* 0x000fe200078e02ff */
[----:B------:R-:W-:Y:S01]  /*7f40*/  @!P2 STG.E.U8 desc[UR36][R6.64+0xe8], R9 ;  /* 0x0000e8090600a986 */ /* 0x000fe2000c101124 */
[----:B------:R-:W-:-:S03]  /*7f50*/  ISETP.LT.OR P2, PT, R0, 0xf1, !P0 ;  /* 0x000000f10000780c */ /* 0x000fc60004741670 */
[----:B------:R-:W-:Y:S01]  /*7f60*/  @!P5 STG.E.U8 desc[UR36][R6.64+0xe9], R143 ;  /* 0x0000e98f0600d986 */ /* 0x000fe2000c101124 */
[----:B------:R-:W-:Y:S01]  /*7f70*/  ISETP.LT.OR P5, PT, R0, 0xf9, !P0 ;  /* 0x000000f90000780c */ /* 0x000fe200047a1670 */
[----:B------:R-:W-:-:S04]  /*7f80*/  @!P4 IMAD R145, R145, R153, RZ ;  /* 0x000000999191c224 */ /* 0x000fc800078e02ff */
[-C--:B-1----:R-:W-:Y:S01]  /*7f90*/  @!P3 IMAD R11, R144, R153.reuse, RZ ;  /* 0x00000099900bb224 */ /* 0x082fe200078e02ff */
[----:B------:R-:W-:Y:S01]  /*7fa0*/  @!P4 STG.E.U8 desc[UR36][R4.64+0xf1], R145 ;  /* 0x0000f1910400c986 */ /* 0x000fe2000c101124 */
[C---:B------:R-:W-:Y:S02]  /*7fb0*/  ISETP.LT.OR P4, PT, R0.reuse, 0xf2, !P0 ;  /* 0x000000f20000780c */ /* 0x040fe40004781670 */
[C---:B------:R-:W-:Y:S01]  /*7fc0*/  ISETP.LT.OR P0, PT, R0.reuse, 0xfa, !P0 ;  /* 0x000000fa0000780c */ /* 0x040fe20004701670 */
[----:B------:R1:W-:Y:S01]  /*7fd0*/  @!P3 STG.E.U8 desc[UR36][R4.64+0xf0], R11 ;  /* 0x0000f00b0400b986 */ /* 0x0003e2000c101124 */
[----:B------:R-:W-:Y:S01]  /*7fe0*/  ISETP.LT.OR P3, PT, R0, 0xf9, !P1 ;  /* 0x000000f90000780c */ /* 0x000fe20004f61670 */
[----:B0-----:R-:W-:Y:S01]  /*7ff0*/  @!P2 IMAD R3, R146, R153, RZ ;  /* 0x000000999203a224 */ /* 0x001fe200078e02ff */
[----:B------:R-:W-:-:S04]  /*8000*/  ISETP.LT.OR P1, PT, R0, 0xfa, !P1 ;  /* 0x000000fa0000780c */ /* 0x000fc80004f21670 */
[----:B------:R0:W-:Y:S03]  /*8010*/  @!P2 STG.E.U8 desc[UR36][R6.64+0xf0], R3 ;  /* 0x0000f0030600a986 */ /* 0x0001e6000c101124 */
[-C--:B------:R-:W-:Y:S02]  /*8020*/  @!P4 IMAD R147, R147, R153.reuse, RZ ;  /* 0x000000999393c224 */ /* 0x080fe400078e02ff */
[-C--:B-1----:R-:W-:Y:S02]  /*8030*/  @!P5 IMAD R11, R150, R153.reuse, RZ ;  /* 0x00000099960bd224 */ /* 0x082fe400078e02ff */
[-C--:B------:R-:W-:Y:S01]  /*8040*/  @!P3 IMAD R9, R148, R153.reuse, RZ ;  /* 0x000000999409b224 */ /* 0x080fe200078e02ff */
[----:B------:R0:W-:Y:S01]  /*8050*/  @!P4 STG.E.U8 desc[UR36][R6.64+0xf1], R147 ;  /* 0x0000f1930600c986 */ /* 0x0001e2000c101124 */
[-C--:B------:R-:W-:Y:S02]  /*8060*/  @!P1 IMAD R149, R149, R153.reuse, RZ ;  /* 0x0000009995959224 */ /* 0x080fe400078e02ff */
[----:B------:R-:W-:Y:S01]  /*8070*/  @!P0 IMAD R151, R151, R153, RZ ;  /* 0x0000009997978224 */ /* 0x000fe200078e02ff */
[----:B------:R0:W-:Y:S04]  /*8080*/  @!P3 STG.E.U8 desc[UR36][R4.64+0xf8], R9 ;  /* 0x0000f8090400b986 */ /* 0x0001e8000c101124 */
[----:B------:R0:W-:Y:S04]  /*8090*/  @!P1 STG.E.U8 desc[UR36][R4.64+0xf9], R149 ;  /* 0x0000f99504009986 */ /* 0x0001e8000c101124 */
[----:B------:R0:W-:Y:S04]  /*80a0*/  @!P5 STG.E.U8 desc[UR36][R6.64+0xf8], R11 ;  /* 0x0000f80b0600d986 */ /* 0x0001e8000c101124 */
[----:B------:R0:W-:Y:S02]  /*80b0*/  @!P0 STG.E.U8 desc[UR36][R6.64+0xf9], R151 ;  /* 0x0000f99706008986 */ /* 0x0001e4000c101124 */
.L_x_290:
[----:B------:R-:W-:Y:S05]  /*80c0*/  BSYNC B0 ;  /* 0x0000000000007941 */ /* 0x000fea0003800000 */
.L_x_32:
[----:B0-----:R-:W2:Y:S01]  /*80d0*/  LDL.64 R2, [R1] ;  /* 0x0000000001027983 */ /* 0x001ea20000100a00 */
[----:B------:R-:W-:Y:S01]  /*80e0*/  ULDC.64 UR4, c[0x0][0x650] ;  /* 0x0001940000047ab9 */ /* 0x000fe20000000a00 */
[----:B------:R0:W-:Y:S01]  /*80f0*/  SYNCS.ARRIVE.TRANS64.A1T0 RZ, [R160+UR45], RZ ;  /* 0x000000ffa0ff79a7 */ /* 0x0001e2000810002d */
[----:B------:R-:W-:Y:S01]  /*8100*/  PRMT R0, RZ, 0x7610, R0 ;  /* 0x00007610ff007816 */ /* 0x000fe20000000000 */
[----:B------:R-:W-:Y:S02]  /*8110*/  IMAD.MOV.U32 R19, RZ, RZ, -0x1 ;  /* 0xffffffffff137424 */ /* 0x000fe400078e00ff */
[----:B------:R-:W-:Y:S01]  /*8120*/  IMAD.MOV.U32 R22, RZ, RZ, -0x1 ;  /* 0xffffffffff167424 */ /* 0x000fe200078e00ff */
[----:B--2---:R-:W-:-:S04]  /*8130*/  LEA R18, P0, R2, R18, 0x1 ;  /* 0x0000001202127211 */ /* 0x004fc800078008ff */
[----:B------:R-:W-:Y:S01]  /*8140*/  LEA.HI.X R17, R2, R17, R23, 0x1, P0 ;  /* 0x0000001102117211 */ /* 0x000fe200000f0c17 */
[----:B------:R-:W-:Y:S01]  /*8150*/  IMAD.MOV.U32 R2, RZ, RZ, -0x1 ;  /* 0xffffffffff027424 */ /* 0x000fe200078e00ff */
[----:B------:R-:W-:-:S04]  /*8160*/  ISETP.GE.U32.AND P0, PT, R18, UR4, PT ;  /* 0x0000000412007c0c */ /* 0x000fc8000bf06070 */
[----:B------:R-:W-:-:S13]  /*8170*/  ISETP.GE.U32.AND.EX P0, PT, R17, UR5, PT, P0 ;  /* 0x0000000511007c0c */ /* 0x000fda000bf06100 */
[----:B0-----:R-:W-:Y:S05]  /*8180*/  @P0 BRA `(.L_x_291) ;  /* 0x0000000400700947 */ /* 0x001fea0003800000 */
[----:B------:R-:W0:Y:S01]  /*8190*/  S2R R10, SR_CTAID.X ;  /* 0x00000000000a7919 */ /* 0x000e220000002500 */
[----:B------:R-:W2:Y:S01]  /*81a0*/  LDC.64 R8, c[0x0][0x628] ;  /* 0x00018a00ff087b82 */ /* 0x000ea20000000a00 */
[----:B------:R-:W-:Y:S01]  /*81b0*/  ULDC UR4, c[0x0][0x150] ;  /* 0x0000540000047ab9 */ /* 0x000fe20000000800 */
[----:B---3--:R-:W-:Y:S01]  /*81c0*/  IMAD.MOV.U32 R6, RZ, RZ, R18 ;  /* 0x000000ffff067224 */ /* 0x008fe200078e0012 */
[----:B------:R-:W3:Y:S01]  /*81d0*/  S2R R20, SR_CTAID.Y ;  /* 0x0000000000147919 */ /* 0x000ee20000002600 */
[----:B------:R-:W-:-:S04]  /*81e0*/  IMAD.MOV.U32 R7, RZ, RZ, R17 ;  /* 0x000000ffff077224 */ /* 0x000fc800078e0011 */
[----:B------:R-:W1:Y:S08]  /*81f0*/  LDC R15, c[0x0][0x144] ;  /* 0x00005100ff0f7b82 */ /* 0x000e700000000800 */
[----:B------:R-:W1:Y:S08]  /*8200*/  LDC R0, c[0x0][0x630] ;  /* 0x00018c00ff007b82 */ /* 0x000e700000000800 */
[----:B------:R-:W1:Y:S01]  /*8210*/  LDC.64 R12, c[0x0][0x620] ;  /* 0x00018800ff0c7b82 */ /* 0x000e620000000a00 */
[----:B--2---:R-:W-:-:S04]  /*8220*/  ISETP.NE.U32.AND P0, PT, R8, RZ, PT ;  /* 0x000000ff0800720c */ /* 0x004fc80003f05070 */
[----:B------:R-:W-:Y:S02]  /*8230*/  ISETP.NE.AND.EX P0, PT, R9, RZ, PT, P0 ;  /* 0x000000ff0900720c */ /* 0x000fe40003f05300 */
[----:B0-----:R-:W-:-:S05]  /*8240*/  I2FP.F32.U32 R2, R10 ;  /* 0x0000000a00027245 */ /* 0x001fca0000201000 */
[----:B------:R-:W-:-:S04]  /*8250*/  FMUL R2, R2, UR4 ;  /* 0x0000000402027c20 */ /* 0x000fc80008400000 */
[----:B------:R0:W2:Y:S02]  /*8260*/  F2I.U32.TRUNC.NTZ R14, R2 ;  /* 0x00000002000e7305 */ /* 0x0000a4000020f000 */
[----:B---3--:R-:W-:Y:S05]  /*8270*/  @!P0 BRA `(.L_x_292) ;  /* 0x0000000000288947 */ /* 0x008fea0003800000 */
[----:B------:R-:W3:Y:S02]  /*8280*/  LDC R3, c[0x0][0x634] ;  /* 0x00018d00ff037b82 */ /* 0x000ee40000000800 */
[----:B---3--:R-:W-:-:S05]  /*8290*/  IADD3 R7, P0, R18, R3, RZ ;  /* 0x0000000312077210 */ /* 0x008fca0007f1e0ff */
[----:B-1----:R-:W-:-:S04]  /*82a0*/  IMAD.X R11, RZ, RZ, R17, P0 ;  /* 0x000000ffff0b7224 */ /* 0x002fc800000e0611 */
[----:B0-----:R-:W-:-:S04]  /*82b0*/  IMAD.WIDE.U32 R2, R11, R8, RZ ;  /* 0x000000080b027225 */ /* 0x001fc800078e00ff */
[----:B----4-:R-:W-:-:S04]  /*82c0*/  IMAD.WIDE.U32 R4, P0, R7, R9, R2 ;  /* 0x0000000907047225 */ /* 0x010fc80007800002 */
[----:B------:R-:W-:-:S04]  /*82d0*/  IMAD.WIDE.U32 R2, R7, R8, RZ ;  /* 0x0000000807027225 */ /* 0x000fc800078e00ff */
[----:B------:R-:W-:Y:S01]  /*82e0*/  IMAD.X R7, RZ, RZ, RZ, P0 ;  /* 0x000000ffff077224 */ /* 0x000fe200000e06ff */
[----:B------:R-:W-:Y:S01]  /*82f0*/  IADD3 RZ, P0, R3, R4, RZ ;  /* 0x0000000403ff7210 */ /* 0x000fe20007f1e0ff */
[----:B------:R-:W-:-:S04]  /*8300*/  IMAD.MOV.U32 R6, RZ, RZ, R5 ;  /* 0x000000ffff067224 */ /* 0x000fc800078e0005 */
[----:B------:R-:W-:-:S08]  /*8310*/  IMAD.WIDE.U32.X R6, R11, R9, R6, P0 ;  /* 0x000000090b067225 */ /* 0x000fd000000e0406 */
.L_x_292:
[----:B------:R-:W3:Y:S01]  /*8320*/  LDC.64 R26, c[0x0][0x640] ;  /* 0x00019000ff1a7b82 */ /* 0x000ee20000000a00 */
[-C--:B-1----:R-:W-:Y:S01]  /*8330*/  SHF.R.U64 R11, R6, R0.reuse, R7 ;  /* 0x00000000060b7219 */ /* 0x082fe20000001207 */
[----:B------:R-:W-:Y:S01]  /*8340*/  IMAD.MOV.U32 R19, RZ, RZ, R17 ;  /* 0x000000ffff137224 */ /* 0x000fe200078e0011 */
[----:B------:R-:W-:Y:S01]  /*8350*/  SHF.R.U32.HI R0, RZ, R0, R7 ;  /* 0x00000000ff007219 */ /* 0x000fe20000011607 */
[----:B--2---:R-:W-:Y:S01]  /*8360*/  IMAD.MOV R14, RZ, RZ, -R14 ;  /* 0x000000ffff0e7224 */ /* 0x004fe200078e0a0e */
[----:B----4-:R-:W-:Y:S01]  /*8370*/  IADD3 R5, P0, RZ, -R11, RZ ;  /* 0x8000000bff057210 */ /* 0x010fe20007f1e0ff */
[----:B------:R-:W-:Y:S01]  /*8380*/  ULDC UR4, c[0x0][0x154] ;  /* 0x0000550000047ab9 */ /* 0x000fe20000000800 */
[----:B------:R-:W-:Y:S01]  /*8390*/  IMAD.MOV.U32 R7, RZ, RZ, 0x1 ;  /* 0x00000001ff077424 */ /* 0x000fe200078e00ff */
[----:B------:R-:W1:Y:S01]  /*83a0*/  LDC R4, c[0x0][0x618] ;  /* 0x00018600ff047b82 */ /* 0x000e620000000800 */
[----:B------:R-:W-:Y:S02]  /*83b0*/  IMAD R22, R15, R14, R10 ;  /* 0x0000000e0f167224 */ /* 0x000fe400078e020a */
[----:B------:R-:W-:-:S04]  /*83c0*/  IMAD.X R3, RZ, RZ, ~R0, P0 ;  /* 0x000000ffff037224 */ /* 0x000fc800000e0e00 */
[-C--:B------:R-:W-:Y:S01]  /*83d0*/  IMAD R0, R3, R12.reuse, RZ ;  /* 0x0000000c03007224 */ /* 0x080fe200078e02ff */
[----:B------:R-:W2:Y:S01]  /*83e0*/  LDC R6, c[0x0][0x608] ;  /* 0x00018200ff067b82 */ /* 0x000ea20000000800 */
[----:B0-----:R-:W-:-:S04]  /*83f0*/  IMAD.WIDE.U32 R2, R5, R12, R18 ;  /* 0x0000000c05027225 */ /* 0x001fc800078e0012 */
[----:B------:R-:W-:Y:S01]  /*8400*/  IMAD R5, R5, R13, R0 ;  /* 0x0000000d05057224 */ /* 0x000fe200078e0200 */
[----:B------:R-:W-:Y:S02]  /*8410*/  I2FP.F32.U32 R0, R20 ;  /* 0x0000001400007245 */ /* 0x000fe40000201000 */
[----:B------:R-:W0:Y:S01]  /*8420*/  LDC R24, c[0x0][0x658] ;  /* 0x00019600ff187b82 */ /* 0x000e220000000800 */
[----:B------:R-:W-:Y:S01]  /*8430*/  IMAD.IADD R3, R3, 0x1, R5 ;  /* 0x0000000103037824 */ /* 0x000fe200078e0205 */
[----:B---3--:R-:W-:Y:S01]  /*8440*/  ISETP.NE.U32.AND P0, PT, R26, RZ, PT ;  /* 0x000000ff1a00720c */ /* 0x008fe20003f05070 */
[----:B------:R-:W-:Y:S01]  /*8450*/  FMUL R0, R0, UR4 ;  /* 0x0000000400007c20 */ /* 0x000fe20008400000 */
[----:B------:R-:W-:Y:S02]  /*8460*/  IMAD.MOV.U32 R5, RZ, RZ, -0x1 ;  /* 0xffffffffff057424 */ /* 0x000fe400078e00ff */
[----:B------:R-:W-:Y:S01]  /*8470*/  ISETP.NE.AND.EX P0, PT, R27, RZ, PT, P0 ;  /* 0x000000ff1b00720c */ /* 0x000fe20003f05300 */
[----:B------:R3:W4:Y:S01]  /*8480*/  F2I.U32.TRUNC.NTZ R12, R0 ;  /* 0x00000000000c7305 */ /* 0x000722000020f000 */
[----:B------:R-:W3:Y:S01]  /*8490*/  LDC R15, c[0x0][0x148] ;  /* 0x00005200ff0f7b82 */ /* 0x000ee20000000800 */
[----:B-1----:R-:W-:-:S02]  /*84a0*/  SHF.R.U64 R10, R2, R4, R3 ;  /* 0x00000004020a7219 */ /* 0x002fc40000001203 */
[----:B------:R-:W-:-:S05]  /*84b0*/  SHF.R.U32.HI R3, RZ, R4, R3 ;  /* 0x00000004ff037219 */ /* 0x000fca0000011603 */
[----:B------:R-:W1:Y:S01]  /*84c0*/  LDC R14, c[0x0][0x600] ;  /* 0x00018000ff0e7b82 */ /* 0x000e620000000800 */
[-CC-:B--2---:R-:W-:Y:S02]  /*84d0*/  SHF.R.U64 R8, R10, R6.reuse, R3.reuse ;  /* 0x000000060a087219 */ /* 0x184fe40000001203 */
[----:B------:R-:W-:-:S05]  /*84e0*/  SHF.R.U32.HI R3, RZ, R6, R3 ;  /* 0x00000006ff037219 */ /* 0x000fca0000011603 */
[----:B------:R-:W2:Y:S01]  /*84f0*/  LDC R21, c[0x0][0x648] ;  /* 0x00019200ff157b82 */ /* 0x000ea20000000800 */
[-CC-:B0-----:R-:W-:Y:S02]  /*8500*/  SHF.R.U64 R13, R8, R24.reuse, R3.reuse ;  /* 0x00000018080d7219 */ /* 0x181fe40000001203 */
[-C--:B------:R-:W-:Y:S02]  /*8510*/  SHF.L.U32 R5, R5, R24.reuse, RZ ;  /* 0x0000001805057219 */ /* 0x080fe400000006ff */
[-C--:B------:R-:W-:Y:S01]  /*8520*/  SHF.R.U32.HI R3, RZ, R24.reuse, R3 ;  /* 0x00000018ff037219 */ /* 0x080fe20000011603 */
[----:B------:R-:W-:Y:S01]  /*8530*/  IMAD.MOV.U32 R2, RZ, RZ, R13 ;  /* 0x000000ffff027224 */ /* 0x000fe200078e000d */
[----:B------:R-:W-:Y:S01]  /*8540*/  SHF.L.U32 R24, R7, R24, RZ ;  /* 0x0000001807187219 */ /* 0x000fe200000006ff */
[----:B------:R-:W0:Y:S01]  /*8550*/  LDC R25, c[0x0][0x638] ;  /* 0x00018e00ff197b82 */ /* 0x000e220000000800 */
[----:B------:R-:W-:-:S07]  /*8560*/  LOP3.LUT R19, RZ, R5, RZ, 0x33, !PT ;  /* 0x00000005ff137212 */ /* 0x000fce00078e33ff */
[----:B------:R-:W0:Y:S01]  /*8570*/  LDC R28, c[0x0][0x610] ;  /* 0x00018400ff1c7b82 */ /* 0x000e220000000800 */
[----:B----4-:R-:W-:Y:S05]  /*8580*/  @!P0 BRA `(.L_x_293) ;  /* 0x0000000000288947 */ /* 0x010fea0003800000 */
[----:B---3--:R-:W3:Y:S02]  /*8590*/  LDC R0, c[0x0][0x64c] ;  /* 0x00019300ff007b82 */ /* 0x008ee40000000800 */
[----:B---3--:R-:W-:-:S05]  /*85a0*/  IADD3 R7, P0, R13, R0, RZ ;  /* 0x000000000d077210 */ /* 0x008fca0007f1e0ff */
        /* <DEDUP_REMOVED lines=8> */
.L_x_293:
[----:B------:R-:W4:Y:S01]  /*8630*/  LDC R4, c[0x0][0x65c] ;  /* 0x00019700ff047b82 */ /* 0x000f220000000800 */
[----:B--23--:R-:W-:Y:S01]  /*8640*/  SHF.R.U64 R0, R2, R21, R3 ;  /* 0x0000001502007219 */ /* 0x00cfe20000001203 */
[----:B-1----:R-:W-:Y:S01]  /*8650*/  VIADD R3, R14, 0xffffffff ;  /* 0xffffffff0e037836 */ /* 0x002fe20000000000 */
[----:B------:R-:W-:Y:S01]  /*8660*/  LOP3.LUT R19, R8, R19, RZ, 0xc0, !PT ;  /* 0x0000001308137212 */ /* 0x000fe200078ec0ff */
[----:B------:R-:W-:Y:S02]  /*8670*/  IMAD.MOV R12, RZ, RZ, -R12 ;  /* 0x000000ffff0c7224 */ /* 0x000fe400078e0a0c */
[----:B------:R-:W-:Y:S01]  /*8680*/  IMAD.MOV R2, RZ, RZ, -R0 ;  /* 0x000000ffff027224 */ /* 0x000fe200078e0a00 */
[----:B------:R-:W-:Y:S01]  /*8690*/  LOP3.LUT R3, R10, R3, RZ, 0xc0, !PT ;  /* 0x000000030a037212 */ /* 0x000fe200078ec0ff */
[----:B------:R-:W-:Y:S02]  /*86a0*/  IMAD R19, R24, R0, R19 ;  /* 0x0000000018137224 */ /* 0x000fe400078e0213 */
[----:B0-----:R-:W-:-:S04]  /*86b0*/  IMAD R0, R2, R25, R13 ;  /* 0x0000001902007224 */ /* 0x001fc800078e020d */
[----:B------:R-:W-:Y:S01]  /*86c0*/  IMAD R2, R0, R14, R3 ;  /* 0x0000000e00027224 */ /* 0x000fe200078e0203 */
[----:B----4-:R-:W-:Y:S01]  /*86d0*/  ISETP.NE.AND P0, PT, R4, 0x1, PT ;  /* 0x000000010400780c */ /* 0x010fe20003f05270 */
[----:B------:R-:W-:-:S05]  /*86e0*/  IMAD.MOV.U32 R4, RZ, RZ, 0x1 ;  /* 0x00000001ff047424 */ /* 0x000fca00078e00ff */
[----:B------:R-:W-:-:S07]  /*86f0*/  PRMT R0, R4, 0x7610, R0 ;  /* 0x0000761004007816 */ /* 0x000fce0000000000 */
[----:B------:R-:W-:-:S04]  /*8700*/  @P0 IMAD R22, R15, R12, R20 ;  /* 0x0000000c0f160224 */ /* 0x000fc800078e0214 */
[----:B------:R-:W-:-:S05]  /*8710*/  IMAD R19, R19, R28, R22 ;  /* 0x0000001c13137224 */ /* 0x000fca00078e0216 */
[----:B------:R-:W-:Y:S02]  /*8720*/  SEL R22, R2, R19, !P0 ;  /* 0x0000001302167207 */ /* 0x000fe40004000000 */
[----:B------:R-:W-:Y:S01]  /*8730*/  SEL R19, R19, R2, !P0 ;  /* 0x0000000213137207 */ /* 0x000fe20004000000 */
[----:B------:R-:W-:-:S07]  /*8740*/  IMAD.MOV.U32 R2, RZ, RZ, R11 ;  /* 0x000000ffff027224 */ /* 0x000fce00078e000b */
.L_x_291:
[----:B------:R-:W-:Y:S02]  /*8750*/  LOP3.LUT P0, RZ, R0, 0xff, RZ, 0xc0, !PT ;  /* 0x000000ff00ff7812 */ /* 0x000fe4000780c0ff */
[----:B------:R-:W-:-:S11]  /*8760*/  LOP3.LUT R163, R163, 0x1, RZ, 0x3c, !PT ;  /* 0x00000001a3a37812 */ /* 0x000fd600078e3cff */
[----:B------:R-:W-:Y:S05]  /*8770*/  @P0 BRA `(.L_x_294) ;  /* 0xffffff8c00200947 */ /* 0x000fea000383ffff */
[----:B------:R-:W-:Y:S05]  /*8780*/  EXIT ;  /* 0x000000000000794d */ /* 0x000fea0003800000 */
.L_x_13:
[----:B------:R-:W-:-:S08]  /*8790*/  ISETP.NE.AND P0, PT, R0, RZ, PT ;  /* 0x000000ff0000720c */ /* 0x000fd00003f05270 */
[----:B0-----:R-:W0:-:S00]  /*87a0*/  USETMAXREG.DEALLOC.CTAPOOL 0x28 ;  /* 0x00000028000079c8 */ /* 0x001e0000080e0500 */
[----:B------:R-:W-:Y:S05]  /*87b0*/  @P0 EXIT ;  /* 0x000000000000094d */ /* 0x000fea0003800000 */
[----:B0-----:R-:W-:Y:S01]  /*87c0*/  LOP3.LUT P0, RZ, R8, 0xff, RZ, 0xc0, !PT ;  /* 0x000000ff08ff7812 */ /* 0x001fe2000780c0ff */
[----:B------:R-:W-:Y:S02]  /*87d0*/  IMAD.MOV.U32 R0, RZ, RZ, 0x1 ;  /* 0x00000001ff007424 */ /* 0x000fe400078e00ff */
[----:B------:R-:W-:-:S10]  /*87e0*/  IMAD.MOV.U32 R7, RZ, RZ, RZ ;  /* 0x000000ffff077224 */ /* 0x000fd400078e00ff */
[----:B------:R-:W-:Y:S05]  /*87f0*/  @!P0 BRA `(.L_x_295) ;  /* 0x0000000c001c8947 */ /* 0x000fea0003800000 */
[----:B------:R-:W-:Y:S01]  /*8800*/  LOP3.LUT P0, RZ, R4, 0x1f, RZ, 0xc0, !PT ;  /* 0x0000001f04ff7812 */ /* 0x000fe2000780c0ff */
[----:B------:R-:W-:Y:S01]  /*8810*/  ULDC UR5, c[0x0][0x658] ;  /* 0x0001960000057ab9 */ /* 0x000fe20000000800 */
[----:B------:R-:W-:Y:S01]  /*8820*/  UMOV UR6, 0xffffffff ;  /* 0xffffffff00067882 */ /* 0x000fe20000000000 */
[----:B------:R-:W-:Y:S01]  /*8830*/  BSSY B0, `(.L_x_295) ;  /* 0x00000c3000007945 */ /* 0x000fe20003800000 */
[----:B------:R-:W-:Y:S01]  /*8840*/  USHF.L.U32 UR6, UR6, UR5, URZ ;  /* 0x0000000506067299 */ /* 0x000fe2000800063f */
[C---:B------:R-:W-:Y:S01]  /*8850*/  ISETP.NE.AND P2, PT, R3.reuse, RZ, PT ;  /* 0x000000ff0300720c */ /* 0x040fe20003f45270 */
[----:B------:R-:W-:Y:S01]  /*8860*/  IMAD.MOV.U32 R8, RZ, RZ, 0x1 ;  /* 0x00000001ff087424 */ /* 0x000fe200078e00ff */
[----:B------:R-:W-:Y:S01]  /*8870*/  ISETP.NE.OR P0, PT, R3, RZ, !P0 ;  /* 0x000000ff0300720c */ /* 0x000fe20004705670 */
[----:B------:R-:W-:Y:S01]  /*8880*/  IMAD.MOV.U32 R0, RZ, RZ, 0x1 ;  /* 0x00000001ff007424 */ /* 0x000fe200078e00ff */
[----:B------:R-:W-:Y:S01]  /*8890*/  LOP3.LUT R6, R16, 0x2, RZ, 0xfc, !PT ;  /* 0x0000000210067812 */ /* 0x000fe200078efcff */
[----:B------:R-:W-:Y:S01]  /*88a0*/  IMAD.MOV.U32 R7, RZ, RZ, RZ ;  /* 0x000000ffff077224 */ /* 0x000fe200078e00ff */
[----:B------:R-:W-:Y:S01]  /*88b0*/  ULDC UR4, c[0x0][0x600] ;  /* 0x0001800000047ab9 */ /* 0x000fe20000000800 */
[----:B------:R-:W-:Y:S01]  /*88c0*/  UMOV UR7, 0x1 ;  /* 0x0000000100077882 */ /* 0x000fe20000000000 */
[----:B------:R-:W-:-:S02]  /*88d0*/  UIADD3 UR19, UR40, 0x1, URZ ;  /* 0x0000000128137890 */ /* 0x000fc4000fffe03f */
[----:B------:R-:W-:Y:S02]  /*88e0*/  UIADD3 UR15, UR4, -0x1, URZ ;  /* 0xffffffff040f7890 */ /* 0x000fe4000fffe03f */
[----:B------:R-:W-:Y:S02]  /*88f0*/  USHF.L.U32 UR17, UR7, UR5, URZ ;  /* 0x0000000507117299 */ /* 0x000fe4000800063f */
[----:B------:R-:W-:Y:S01]  /*8900*/  ULOP3.LUT UR16, URZ, UR6, URZ, 0x33, !UPT ;  /* 0x000000063f107292 */ /* 0x000fe2000f8e333f */
[----:B------:R-:W-:-:S11]  /*8910*/  ULDC.64 UR20, c[0x0][0x198] ;  /* 0x0000660000147ab9 */ /* 0x000fd60000000a00 */
.L_x_307:
[----:B------:R-:W-:-:S03]  /*8920*/  UMOV UR4, 0xffffffff ;  /* 0xffffffff00047882 */ /* 0x000fc60000000000 */
[----:B------:R-:W-:Y:S05]  /*8930*/  BRA.DIV UR4, `(.L_x_296) ;  /* 0x0000000e04bc7947 */ /* 0x000fea000b800000 */
[----:B------:R-:W-:-:S13]  /*8940*/  ELECT P6, URZ, PT ;  /* 0x00000000003f782f */ /* 0x000fda00038c0000 */
.L_x_319:
[----:B------:R-:W0:Y:S01]  /*8950*/  LDC R3, c[0x0][0x28c] ;  /* 0x0000a300ff037b82 */ /* 0x000e220000000800 */
[----:B------:R-:W-:Y:S01]  /*8960*/  BSSY B1, `(.L_x_297) ;  /* 0x0000037000017945 */ /* 0x000fe20003800000 */
[----:B0-----:R-:W-:-:S13]  /*8970*/  ISETP.LT.OR P6, PT, R3, 0x1, !P6 ;  /* 0x000000010300780c */ /* 0x001fda00077c1670 */
[----:B------:R-:W-:Y:S05]  /*8980*/  @P6 BRA `(.L_x_298) ;  /* 0x0000000000d06947 */ /* 0x000fea0003800000 */
[----:B------:R-:W-:Y:S02]  /*8990*/  IMAD.SHL.U32 R22, R22, 0x100, RZ ;  /* 0x0000010016167824 */ /* 0x000fe400078e00ff */
[----:B------:R-:W-:Y:S02]  /*89a0*/  IMAD.SHL.U32 R19, R19, 0x40, RZ ;  /* 0x0000004013137824 */ /* 0x000fe400078e00ff */
[----:B------:R-:W-:Y:S02]  /*89b0*/  IMAD.MOV.U32 R12, RZ, RZ, RZ ;  /* 0x000000ffff0c7224 */ /* 0x000fe400078e00ff */
[----:B------:R-:W-:Y:S02]  /*89c0*/  IMAD.U32 R13, RZ, RZ, UR19 ;  /* 0x00000013ff0d7e24 */ /* 0x000fe4000f8e00ff */
[----:B------:R-:W-:Y:S02]  /*89d0*/  IMAD.MOV.U32 R3, RZ, RZ, R0 ;  /* 0x000000ffff037224 */ /* 0x000fe400078e0000 */
[----:B------:R-:W-:-:S07]  /*89e0*/  IMAD.MOV.U32 R4, RZ, RZ, R7 ;  /* 0x000000ffff047224 */ /* 0x000fce00078e0007 */
.L_x_302:
[----:B------:R-:W0:Y:S01]  /*89f0*/  S2R R10, SR_CgaCtaId ;  /* 0x00000000000a7919 */ /* 0x000e220000008800 */
[----:B------:R-:W-:Y:S01]  /*8a00*/  MOV R5, 0x400 ;  /* 0x0000040000057802 */ /* 0x000fe20000000f00 */
[----:B------:R-:W1:Y:S03]  /*8a10*/  @!P2 LDC R9, c[0x0][0x500] ;  /* 0x00014000ff09ab82 */ /* 0x000e660000000800 */
[----:B0-----:R-:W-:Y:S02]  /*8a20*/  LEA R11, R10, R5, 0x18 ;  /* 0x000000050a0b7211 */ /* 0x001fe400078ec0ff */
[----:B------:R-:W-:-:S03]  /*8a30*/  SHF.L.U32 R5, R3, 0x1f, RZ ;  /* 0x0000001f03057819 */ /* 0x000fc600000006ff */
[----:B------:R-:W-:-:S04]  /*8a40*/  IMAD R10, R4, 0x8, R11 ;  /* 0x00000008040a7824 */ /* 0x000fc800078e020b */
[----:B------:R-:W0:Y:S02]  /*8a50*/  SYNCS.PHASECHK.TRANS64.TRYWAIT P1, [R10+URZ+0x18], R5 ;  /* 0x000018050a0075a7 */ /* 0x000e24000802017f */
[----:B01----:R-:W-:Y:S05]  /*8a60*/  @!P1 BRA `(.L_x_299) ;  /* 0x0000000c00909947 */ /* 0x003fea0003800000 */
.L_x_320:
[----:B0-----:R-:W-:Y:S01]  /*8a70*/  PRMT R5, R6, 0x9910, RZ ;  /* 0x0000991006057816 */ /* 0x001fe200000000ff */
[----:B------:R0:W-:Y:S03]  /*8a80*/  @!P2 SYNCS.ARRIVE.TRANS64 RZ, [R10+URZ], R9 ;  /* 0x000000090affa9a7 */ /* 0x0001e6000800003f */
[----:B------:R-:W-:-:S13]  /*8a90*/  ISETP.NE.AND P1, PT, R5, 0x2, PT ;  /* 0x000000020500780c */ /* 0x000fda0003f25270 */
[----:B0-----:R-:W-:Y:S05]  /*8aa0*/  @P1 BRA `(.L_x_300) ;  /* 0x0000000000041947 */ /* 0x001fea0003800000 */
[----:B------:R-:W-:Y:S01]  /*8ab0*/  BPT.TRAP 0x1 ;  /* 0x000000040000795c */ /* 0x000fe20000300000 */
.L_x_300:
[----:B------:R-:W-:Y:S05]  /*8ac0*/  @P0 BRA `(.L_x_301) ;  /* 0x0000000000040947 */ /* 0x000fea0003800000 */
[----:B------:R-:W-:Y:S01]  /*8ad0*/  BPT.TRAP 0x1 ;  /* 0x000000040000795c */ /* 0x000fe20000300000 */
.L_x_301:
[--C-:B------:R-:W-:Y:S01]  /*8ae0*/  IMAD R5, R4, 0x1000, R11.reuse ;  /* 0x0000100004057824 */ /* 0x100fe200078e020b */
[----:B------:R-:W-:Y:S01]  /*8af0*/  R2UR UR9, R10 ;  /* 0x000000000a0972ca */ /* 0x000fe200000e0000 */
[C---:B------:R-:W-:Y:S01]  /*8b00*/  IMAD R11, R4.reuse, 0x4000, R11 ;  /* 0x00004000040b7824 */ /* 0x040fe200078e020b */
[----:B------:R-:W-:Y:S01]  /*8b10*/  UIADD3 UR4, UP0, UR20, 0xf0, URZ ;  /* 0x000000f014047890 */ /* 0x000fe2000ff1e03f */
[----:B------:R-:W-:Y:S01]  /*8b20*/  VIADD R13, R13, 0xffffffff ;  /* 0xffffffff0d0d7836 */ /* 0x000fe20000000000 */
[----:B------:R-:W-:Y:S01]  /*8b30*/  R2UR UR5, R5 ;  /* 0x00000000050572ca */ /* 0x000fe200000e0000 */
[----:B------:R-:W-:Y:S01]  /*8b40*/  UIADD3 UR22, UP1, UR20, 0x1f0, URZ ;  /* 0x000001f014167890 */ /* 0x000fe2000ff3e03f */
[----:B------:R-:W-:Y:S01]  /*8b50*/  R2UR UR8, R11 ;  /* 0x000000000b0872ca */ /* 0x000fe200000e0000 */
[----:B------:R-:W-:Y:S01]  /*8b60*/  VIADD R4, R4, 0x1 ;  /* 0x0000000104047836 */ /* 0x000fe20000000000 */
[----:B------:R-:W-:Y:S01]  /*8b70*/  R2UR UR11, R19 ;  /* 0x00000000130b72ca */ /* 0x000fe200000e0000 */
[----:B------:R-:W-:Y:S01]  /*8b80*/  UIADD3.X UR23, URZ, UR21, URZ, UP1, !UPT ;  /* 0x000000153f177290 */ /* 0x000fe20008ffe43f */
[----:B------:R-:W-:Y:S01]  /*8b90*/  R2UR UR10, R12 ;  /* 0x000000000c0a72ca */ /* 0x000fe200000e0000 */
[----:B------:R-:W-:Y:S01]  /*8ba0*/  UMOV UR6, 0x0 ;  /* 0x0000000000067882 */ /* 0x000fe20000000000 */
[----:B------:R-:W-:Y:S01]  /*8bb0*/  R2UR UR12, R2 ;  /* 0x00000000020c72ca */ /* 0x000fe200000e0000 */
[----:B------:R-:W-:Y:S01]  /*8bc0*/  UMOV UR7, 0x10000000 ;  /* 0x1000000000077882 */ /* 0x000fe20000000000 */
[----:B------:R-:W-:Y:S01]  /*8bd0*/  R2UR UR18, R22 ;  /* 0x00000000161272ca */ /* 0x000fe200000e0000 */
[----:B------:R-:W-:Y:S01]  /*8be0*/  VIADD R12, R12, 0x40 ;  /* 0x000000400c0c7836 */ /* 0x000fe20000000000 */
[----:B------:R-:W-:Y:S01]  /*8bf0*/  ISETP.GT.AND P3, PT, R13, 0x1, PT ;  /* 0x000000010d00780c */ /* 0x000fe20003f64270 */
[----:B------:R-:W-:Y:S01]  /*8c00*/  UIADD3 UR13, UR5, 0x100, URZ ;  /* 0x00000100050d7890 */ /* 0x000fe2000fffe03f */
[----:B------:R-:W-:Y:S01]  /*8c10*/  ISETP.NE.AND P1, PT, R4, 0x3, PT ;  /* 0x000000030400780c */ /* 0x000fe20003f25270 */
[----:B------:R-:W-:-:S02]  /*8c20*/  UIADD3.X UR5, URZ, UR21, URZ, UP0, !UPT ;  /* 0x000000153f057290 */ /* 0x000fc400087fe43f */
[----:B------:R-:W-:Y:S01]  /*8c30*/  UIADD3 UR14, UR8, 0x3100, URZ ;  /* 0x00003100080e7890 */ /* 0x000fe2000fffe03f */
[----:B------:R-:W-:Y:S02]  /*8c40*/  SEL R10, RZ, 0x1, P1 ;  /* 0x00000001ff0a7807 */ /* 0x000fe40000800000 */
[----:B------:R-:W-:Y:S01]  /*8c50*/  UMOV UR8, UR13 ;  /* 0x0000000d00087c82 */ /* 0x000fe20008000000 */
[----:B------:R-:W-:Y:S02]  /*8c60*/  SEL R4, R4, RZ, P1 ;  /* 0x000000ff04047207 */ /* 0x000fe40000800000 */
[----:B------:R-:W-:Y:S01]  /*8c70*/  LOP3.LUT R3, R3, R10, RZ, 0x3c, !PT ;  /* 0x0000000a03037212 */ /* 0x000fe200078e3cff */
[----:B------:R0:W-:Y:S02]  /*8c80*/  UTMALDG.3D [UR8], [UR4], desc[UR6] ;  /* 0x00000608040075b4 */ /* 0x0001e40008011000 */
[----:B0-----:R-:W-:Y:S01]  /*8c90*/  UMOV UR8, UR14 ;  /* 0x0000000e00087c82 */ /* 0x001fe20008000000 */
[----:B------:R-:W-:-:S02]  /*8ca0*/  UMOV UR11, UR18 ;  /* 0x00000012000b7c82 */ /* 0x000fc40008000000 */
[----:B------:R0:W-:Y:S02]  /*8cb0*/  UTMALDG.3D [UR8], [UR22], desc[UR6] ;  /* 0x00000608160075b4 */ /* 0x0001e40008011000 */
[----:B0-----:R-:W-:Y:S05]  /*8cc0*/  @P3 BRA `(.L_x_302) ;  /* 0xfffffffc00483947 */ /* 0x001fea000383ffff */
.L_x_298:
[----:B------:R-:W-:Y:S05]  /*8cd0*/  BSYNC B1 ;  /* 0x0000000000017941 */ /* 0x000fea0003800000 */
.L_x_297:
[----:B------:R-:W2:Y:S01]  /*8ce0*/  LDL.64 R10, [R1] ;  /* 0x00000000010a7983 */ /* 0x000ea20000100a00 */
[----:B------:R-:W-:Y:S01]  /*8cf0*/  LOP3.LUT P4, RZ, R8, 0xff, RZ, 0xc0, !PT ;  /* 0x000000ff08ff7812 */ /* 0x000fe2000788c0ff */
[----:B------:R-:W-:Y:S01]  /*8d00*/  VIADD R4, R7, UR40 ;  /* 0x0000002807047c36 */ /* 0x000fe20008000000 */
[----:B------:R-:W-:Y:S01]  /*8d10*/  ULDC.64 UR4, c[0x0][0x650] ;  /* 0x0001940000047ab9 */ /* 0x000fe20000000a00 */
[----:B------:R-:W-:Y:S01]  /*8d20*/  IMAD.U32 R7, RZ, RZ, UR40 ;  /* 0x00000028ff077e24 */ /* 0x000fe2000f8e00ff */
[----:B------:R-:W-:Y:S01]  /*8d30*/  UISETP.GE.U32.AND UP0, UPT, UR40, 0x3, UPT ;  /* 0x000000032800788c */ /* 0x000fe2000bf06070 */
[----:B------:R-:W-:Y:S01]  /*8d40*/  BSSY B1, `(.L_x_303) ;  /* 0x000006f000017945 */ /* 0x000fe20003800000 */
[----:B------:R-:W-:Y:S01]  /*8d50*/  ISETP.GT.U32.AND P1, PT, R4, 0x2, PT ;  /* 0x000000020400780c */ /* 0x000fe20003f24070 */
[----:B------:R-:W-:Y:S01]  /*8d60*/  IMAD.MOV.U32 R19, RZ, RZ, -0x1 ;  /* 0xffffffffff137424 */ /* 0x000fe200078e00ff */
[----:B------:R-:W-:Y:S01]  /*8d70*/  PRMT R8, RZ, 0x7610, R8 ;  /* 0x00007610ff087816 */ /* 0x000fe20000000008 */
[----:B------:R-:W-:Y:S01]  /*8d80*/  IMAD.MOV.U32 R22, RZ, RZ, -0x1 ;  /* 0xffffffffff167424 */ /* 0x000fe200078e00ff */
[----:B------:R-:W-:-:S02]  /*8d90*/  ISETP.LT.U32.AND P1, PT, R7, 0x3, P1 ;  /* 0x000000030700780c */ /* 0x000fc40000f21070 */
[----:B------:R-:W-:Y:S01]  /*8da0*/  PLOP3.LUT P3, PT, PT, PT, UP0, 0x80, 0x0 ;  /* 0x000000000000781c */ /* 0x000fe20003f6f008 */
[----:B------:R-:W0:Y:S01]  /*8db0*/  @P4 S2R R3, SR_CgaCtaId ;  /* 0x0000000000034919 */ /* 0x000e220000008800 */
[----:B------:R-:W-:-:S04]  /*8dc0*/  @P4 MOV R2, 0x400 ;  /* 0x0000040000024802 */ /* 0x000fc80000000f00 */
[----:B0-----:R-:W-:Y:S01]  /*8dd0*/  @P4 LEA R5, R3, R2, 0x18 ;  /* 0x0000000203054211 */ /* 0x001fe200078ec0ff */
[----:B------:R-:W-:-:S03]  /*8de0*/  IMAD.WIDE.U32 R2, R4, -0x55555555, RZ ;  /* 0xaaaaaaab04027825 */ /* 0x000fc600078e00ff */
[----:B------:R0:W-:Y:S01]  /*8df0*/  @P4 SYNCS.ARRIVE.TRANS64.A1T0 RZ, [R5+URZ+0x68], RZ ;  /* 0x000068ff05ff49a7 */ /* 0x0001e2000810003f */
[----:B------:R-:W-:Y:S01]  /*8e00*/  IMAD.MOV.U32 R2, RZ, RZ, -0x1 ;  /* 0xffffffffff027424 */ /* 0x000fe200078e00ff */
[----:B0-----:R-:W-:Y:S02]  /*8e10*/  SHF.R.U32.HI R5, RZ, 0x1, R3 ;  /* 0x00000001ff057819 */ /* 0x001fe40000011603 */
[----:B------:R-:W-:-:S03]  /*8e20*/  SEL R3, RZ, 0x1, !P1 ;  /* 0x00000001ff037807 */ /* 0x000fc60004800000 */
[----:B------:R-:W-:Y:S01]  /*8e30*/  IMAD R7, R5, -0x3, R4 ;  /* 0xfffffffd05077824 */ /* 0x000fe200078e0204 */
[----:B------:R-:W-:Y:S02]  /*8e40*/  LOP3.LUT R0, R0, R3, RZ, 0x3c, !PT ;  /* 0x0000000300007212 */ /* 0x000fe400078e3cff */
[----:B------:R-:W-:Y:S02]  /*8e50*/  PRMT R3, RZ, 0x7610, R3 ;  /* 0x00007610ff037816 */ /* 0x000fe40000000003 */
[----:B------:R-:W-:Y:S02]  /*8e60*/  @P3 LOP3.LUT R0, R0, 0x1, R5, 0x78, !PT ;  /* 0x0000000100003812 */ /* 0x000fe400078e7805 */
[----:B--2---:R-:W-:-:S04]  /*8e70*/  IADD3 R18, P4, R18, R10, RZ ;  /* 0x0000000a12127210 */ /* 0x004fc80007f9e0ff */
[----:B------:R-:W-:Y:S01]  /*8e80*/  ISETP.GE.U32.AND P1, PT, R18, UR4, PT ;  /* 0x0000000412007c0c */ /* 0x000fe2000bf26070 */
[----:B------:R-:W-:-:S05]  /*8e90*/  IMAD.X R17, R17, 0x1, R23, P4 ;  /* 0x0000000111117824 */ /* 0x000fca00020e0617 */
[----:B------:R-:W-:-:S13]  /*8ea0*/  ISETP.GE.U32.AND.EX P1, PT, R17, UR5, PT, P1 ;  /* 0x0000000511007c0c */ /* 0x000fda000bf26110 */
[----:B------:R-:W-:Y:S05]  /*8eb0*/  @P1 BRA `(.L_x_304) ;  /* 0x00000004005c1947 */ /* 0x000fea0003800000 */
[----:B------:R-:W0:Y:S01]  /*8ec0*/  S2R R11, SR_CTAID.X ;  /* 0x00000000000b7919 */ /* 0x000e220000002500 */
[----:B------:R-:W-:Y:S01]  /*8ed0*/  ULDC.64 UR4, c[0x0][0x628] ;  /* 0x00018a0000047ab9 */ /* 0x000fe20000000a00 */
[----:B------:R-:W1:Y:S01]  /*8ee0*/  LDC R12, c[0x0][0x144] ;  /* 0x00005100ff0c7b82 */ /* 0x000e620000000800 */
[----:B------:R-:W-:Y:S01]  /*8ef0*/  ISETP.NE.U32.AND P1, PT, RZ, UR4, PT ;  /* 0x00000004ff007c0c */ /* 0x000fe2000bf25070 */
[----:B------:R-:W2:Y:S01]  /*8f00*/  S2R R9, SR_CTAID.Y ;  /* 0x0000000000097919 */ /* 0x000ea20000002600 */
[----:B------:R-:W-:Y:S01]  /*8f10*/  ULDC UR6, c[0x0][0x150] ;  /* 0x0000540000067ab9 */ /* 0x000fe20000000800 */
[----:B------:R-:W-:Y:S01]  /*8f20*/  ULDC UR7, c[0x0][0x630] ;  /* 0x00018c0000077ab9 */ /* 0x000fe20000000800 */
[----:B------:R-:W-:Y:S01]  /*8f30*/  ISETP.NE.AND.EX P1, PT, RZ, UR5, PT, P1 ;  /* 0x00000005ff007c0c */ /* 0x000fe2000bf25310 */
[----:B------:R-:W-:Y:S01]  /*8f40*/  IMAD.MOV.U32 R2, RZ, RZ, R18 ;  /* 0x000000ffff027224 */ /* 0x000fe200078e0012 */
[----:B0-----:R-:W-:-:S05]  /*8f50*/  I2FP.F32.U32 R3, R11 ;  /* 0x0000000b00037245 */ /* 0x001fca0000201000 */
[----:B------:R-:W-:Y:S01]  /*8f60*/  FMUL R14, R3, UR6 ;  /* 0x00000006030e7c20 */ /* 0x000fe20008400000 */
[----:B------:R-:W-:-:S05]  /*8f70*/  IMAD.MOV.U32 R3, RZ, RZ, R17 ;  /* 0x000000ffff037224 */ /* 0x000fca00078e0011 */
[----:B--2---:R-:W-:Y:S05]  /*8f80*/  @!P1 BRA `(.L_x_305) ;  /* 0x0000000000289947 */ /* 0x004fea0003800000 */
[----:B------:R-:W-:Y:S02]  /*8f90*/  ULDC UR6, c[0x0][0x634] ;  /* 0x00018d0000067ab9 */ /* 0x000fe40000000800 */
[----:B------:R-:W-:-:S05]  /*8fa0*/  IADD3 R3, P1, R18, UR6, RZ ;  /* 0x0000000612037c10 */ /* 0x000fca000ff3e0ff */
[----:B------:R-:W-:-:S04]  /*8fb0*/  IMAD.X R13, RZ, RZ, R17, P1 ;  /* 0x000000ffff0d7224 */ /* 0x000fc800008e0611 */
[----:B------:R-:W-:-:S04]  /*8fc0*/  IMAD.WIDE.U32 R4, R13, UR4, RZ ;  /* 0x000000040d047c25 */ /* 0x000fc8000f8e00ff */
[----:B------:R-:W-:-:S04]  /*8fd0*/  IMAD.WIDE.U32 R4, P1, R3, UR5, R4 ;  /* 0x0000000503047c25 */ /* 0x000fc8000f820004 */
[----:B------:R-:W-:-:S04]  /*8fe0*/  IMAD.WIDE.U32 R2, R3, UR4, RZ ;  /* 0x0000000403027c25 */ /* 0x000fc8000f8e00ff */
[----:B------:R-:W-:Y:S01]  /*8ff0*/  IMAD.MOV.U32 R2, RZ, RZ, R5 ;  /* 0x000000ffff027224 */ /* 0x000fe200078e0005 */
[----:B------:R-:W-:Y:S01]  /*9000*/  IADD3 RZ, P3, R3, R4, RZ ;  /* 0x0000000403ff7210 */ /* 0x000fe20007f7e0ff */
[----:B------:R-:W-:-:S04]  /*9010*/  IMAD.X R3, RZ, RZ, RZ, P1 ;  /* 0x000000ffff037224 */ /* 0x000fc800008e06ff */
[----:B------:R-:W-:-:S08]  /*9020*/  IMAD.WIDE.U32.X R2, R13, UR5, R2, P3 ;  /* 0x000000050d027c25 */ /* 0x000fd000098e0402 */
.L_x_305:
[--C-:B------:R-:W-:Y:S01]  /*9030*/  SHF.R.U64 R10, R2, UR7, R3.reuse ;  /* 0x00000007020a7c19 */ /* 0x100fe20008001203 */
[----:B------:R-:W0:Y:S01]  /*9040*/  F2I.U32.TRUNC.NTZ R14, R14 ;  /* 0x0000000e000e7305 */ /* 0x000e22000020f000 */
[----:B------:R-:W-:Y:S01]  /*9050*/  SHF.R.U32.HI R2, RZ, UR7, R3 ;  /* 0x00000007ff027c19 */ /* 0x000fe20008011603 */
[----:B------:R-:W-:Y:S01]  /*9060*/  ULDC.64 UR4, c[0x0][0x620] ;  /* 0x0001880000047ab9 */ /* 0x000fe20000000a00 */
[----:B------:R-:W-:Y:S01]  /*9070*/  IADD3 R5, P1, RZ, -R10, RZ ;  /* 0x8000000aff057210 */ /* 0x000fe20007f3e0ff */
[----:B------:R-:W-:Y:S01]  /*9080*/  IMAD.MOV.U32 R3, RZ, RZ, R17 ;  /* 0x000000ffff037224 */ /* 0x000fe200078e0011 */
[----:B------:R-:W-:-:S03]  /*9090*/  ULDC.64 UR6, c[0x0][0x640] ;  /* 0x0001900000067ab9 */ /* 0x000fc60000000a00 */
[----:B------:R-:W-:Y:S01]  /*90a0*/  IMAD.X R2, RZ, RZ, ~R2, P1 ;  /* 0x000000ffff027224 */ /* 0x000fe200008e0e02 */
[----:B------:R-:W-:-:S03]  /*90b0*/  ISETP.NE.U32.AND P1, PT, RZ, UR6, PT ;  /* 0x00000006ff007c0c */ /* 0x000fc6000bf25070 */
[----:B------:R-:W-:Y:S01]  /*90c0*/  IMAD R4, R2, UR4, RZ ;  /* 0x0000000402047c24 */ /* 0x000fe2000f8e02ff */
[----:B------:R-:W-:Y:S01]  /*90d0*/  ISETP.NE.AND.EX P1, PT, RZ, UR7, PT, P1 ;  /* 0x00000007ff007c0c */ /* 0x000fe2000bf25310 */
[----:B------:R-:W-:-:S04]  /*90e0*/  IMAD.MOV.U32 R2, RZ, RZ, R18 ;  /* 0x000000ffff027224 */ /* 0x000fc800078e0012 */
[----:B------:R-:W-:Y:S01]  /*90f0*/  IMAD.WIDE.U32 R2, R5, UR4, R2 ;  /* 0x0000000405027c25 */ /* 0x000fe2000f8e0002 */
[----:B------:R-:W-:-:S03]  /*9100*/  ULDC UR4, c[0x0][0x618] ;  /* 0x0001860000047ab9 */ /* 0x000fc60000000800 */
[----:B------:R-:W-:Y:S01]  /*9110*/  IMAD R5, R5, UR5, R4 ;  /* 0x0000000505057c24 */ /* 0x000fe2000f8e0204 */
[----:B------:R-:W-:Y:S01]  /*9120*/  ULDC UR5, c[0x0][0x154] ;  /* 0x0000550000057ab9 */ /* 0x000fe20000000800 */
[----:B0-----:R-:W-:Y:S02]  /*9130*/  IMAD.MOV R4, RZ, RZ, -R14 ;  /* 0x000000ffff047224 */ /* 0x001fe400078e0a0e */
[----:B------:R-:W0:Y:S01]  /*9140*/  LDC R14, c[0x0][0x148] ;  /* 0x00005200ff0e7b82 */ /* 0x000e220000000800 */
[----:B------:R-:W-:Y:S02]  /*9150*/  IMAD.IADD R3, R3, 0x1, R5 ;  /* 0x0000000103037824 */ /* 0x000fe400078e0205 */
[----:B-1----:R-:W-:Y:S01]  /*9160*/  IMAD R11, R12, R4, R11 ;  /* 0x000000040c0b7224 */ /* 0x002fe200078e020b */
[----:B------:R-:W-:Y:S02]  /*9170*/  I2FP.F32.U32 R4, R9 ;  /* 0x0000000900047245 */ /* 0x000fe40000201000 */
[----:B------:R-:W-:-:S02]  /*9180*/  SHF.R.U64 R12, R2, UR4, R3 ;  /* 0x00000004020c7c19 */ /* 0x000fc40008001203 */
[----:B------:R-:W-:Y:S01]  /*9190*/  SHF.R.U32.HI R3, RZ, UR4, R3 ;  /* 0x00000004ff037c19 */ /* 0x000fe20008011603 */
[----:B------:R-:W-:Y:S01]  /*91a0*/  FMUL R4, R4, UR5 ;  /* 0x0000000504047c20 */ /* 0x000fe20008400000 */
[----:B------:R-:W-:Y:S02]  /*91b0*/  ULDC UR4, c[0x0][0x608] ;  /* 0x0001820000047ab9 */ /* 0x000fe40000000800 */
[--C-:B------:R-:W-:Y:S01]  /*91c0*/  SHF.R.U64 R15, R12, UR4, R3.reuse ;  /* 0x000000040c0f7c19 */ /* 0x100fe20008001203 */
[----:B------:R1:W2:Y:S01]  /*91d0*/  F2I.U32.TRUNC.NTZ R20, R4 ;  /* 0x0000000400147305 */ /* 0x0002a2000020f000 */
[----:B------:R-:W-:Y:S01]  /*91e0*/  SHF.R.U32.HI R2, RZ, UR4, R3 ;  /* 0x00000004ff027c19 */ /* 0x000fe20008011603 */
[----:B------:R-:W-:-:S03]  /*91f0*/  ULDC UR4, c[0x0][0x658] ;  /* 0x0001960000047ab9 */ /* 0x000fc60000000800 */
[--C-:B------:R-:W-:Y:S02]  /*9200*/  SHF.R.U64 R13, R15, UR4, R2.reuse ;  /* 0x000000040f0d7c19 */ /* 0x100fe40008001202 */
[----:B------:R-:W-:-:S03]  /*9210*/  SHF.R.U32.HI R19, RZ, UR4, R2 ;  /* 0x00000004ff137c19 */ /* 0x000fc60008011602 */
[----:B------:R-:W-:Y:S02]  /*9220*/  IMAD.MOV.U32 R2, RZ, RZ, R13 ;  /* 0x000000ffff027224 */ /* 0x000fe400078e000d */
[----:B------:R-:W-:Y:S01]  /*9230*/  IMAD.MOV.U32 R3, RZ, RZ, R19 ;  /* 0x000000ffff037224 */ /* 0x000fe200078e0013 */
[----:B-1----:R-:W-:Y:S06]  /*9240*/  @!P1 BRA `(.L_x_306) ;  /* 0x0000000000289947 */ /* 0x002fec0003800000 */
        /* <DEDUP_REMOVED lines=10> */
.L_x_306:
[----:B------:R-:W1:Y:S01]  /*92f0*/  LDC R4, c[0x0][0x65c] ;  /* 0x00019700ff047b82 */ /* 0x000e620000000800 */
[----:B------:R-:W-:Y:S01]  /*9300*/  ULDC UR4, c[0x0][0x648] ;  /* 0x0001920000047ab9 */ /* 0x000fe20000000800 */
[----:B------:R-:W-:Y:S01]  /*9310*/  LOP3.LUT R15, R15, UR16, RZ, 0xc0, !PT ;  /* 0x000000100f0f7c12 */ /* 0x000fe2000f8ec0ff */
[----:B--2---:R-:W-:Y:S01]  /*9320*/  IMAD.MOV R20, RZ, RZ, -R20 ;  /* 0x000000ffff147224 */ /* 0x004fe200078e0a14 */
[----:B------:R-:W-:Y:S01]  /*9330*/  SHF.R.U64 R2, R2, UR4, R3 ;  /* 0x0000000402027c19 */ /* 0x000fe20008001203 */
[----:B------:R-:W-:Y:S01]  /*9340*/  ULDC UR4, c[0x0][0x638] ;  /* 0x00018e0000047ab9 */ /* 0x000fe20000000800 */
[----:B------:R-:W-:Y:S01]  /*9350*/  LOP3.LUT R12, R12, UR15, RZ, 0xc0, !PT ;  /* 0x0000000f0c0c7c12 */ /* 0x000fe2000f8ec0ff */
[----:B------:R-:W-:Y:S01]  /*9360*/  ULDC UR5, c[0x0][0x610] ;  /* 0x0001840000057ab9 */ /* 0x000fe20000000800 */
[----:B------:R-:W-:Y:S01]  /*9370*/  IMAD.MOV.U32 R3, RZ, RZ, 0x1 ;  /* 0x00000001ff037424 */ /* 0x000fe200078e00ff */
[----:B-1----:R-:W-:Y:S01]  /*9380*/  ISETP.NE.AND P1, PT, R4, 0x1, PT ;  /* 0x000000010400780c */ /* 0x002fe20003f25270 */
[----:B------:R-:W-:-:S02]  /*9390*/  IMAD.MOV R4, RZ, RZ, -R2 ;  /* 0x000000ffff047224 */ /* 0x000fc400078e0a02 */
[----:B------:R-:W-:Y:S02]  /*93a0*/  IMAD R2, R2, UR17, R15 ;  /* 0x0000001102027c24 */ /* 0x000fe4000f8e020f */
[----:B------:R-:W-:Y:S01]  /*93b0*/  IMAD R13, R4, UR4, R13 ;  /* 0x00000004040d7c24 */ /* 0x000fe2000f8e020d */
[----:B------:R-:W-:-:S07]  /*93c0*/  ULDC UR4, c[0x0][0x600] ;  /* 0x0001800000047ab9 */ /* 0x000fce0000000800 */
[----:B0-----:R-:W-:-:S04]  /*93d0*/  @P1 IMAD R11, R14, R20, R9 ;  /* 0x000000140e0b1224 */ /* 0x001fc800078e0209 */
[----:B------:R-:W-:Y:S02]  /*93e0*/  IMAD R11, R2, UR5, R11 ;  /* 0x00000005020b7c24 */ /* 0x000fe4000f8e020b */
[----:B------:R-:W-:-:S05]  /*93f0*/  IMAD R2, R13, UR4, R12 ;  /* 0x000000040d027c24 */ /* 0x000fca000f8e020c */
[----:B------:R-:W-:Y:S02]  /*9400*/  SEL R22, R2, R11, !P1 ;  /* 0x0000000b02167207 */ /* 0x000fe40004800000 */
[----:B------:R-:W-:Y:S01]  /*9410*/  SEL R19, R11, R2, !P1 ;  /* 0x000000020b137207 */ /* 0x000fe20004800000 */
[----:B------:R-:W-:-:S07]  /*9420*/  IMAD.MOV.U32 R2, RZ, RZ, R10 ;  /* 0x000000ffff027224 */ /* 0x000fce00078e000a */
.L_x_304:
[----:B------:R-:W-:Y:S05]  /*9430*/  BSYNC B1 ;  /* 0x0000000000017941 */ /* 0x000fea0003800000 */
.L_x_303:
[----:B------:R-:W-:-:S13]  /*9440*/  LOP3.LUT P1, RZ, R3, 0xff, RZ, 0xc0, !PT ;  /* 0x000000ff03ff7812 */ /* 0x000fda000782c0ff */
[----:B------:R-:W-:Y:S05]  /*9450*/  @P1 BRA `(.L_x_307) ;  /* 0xfffffff400301947 */ /* 0x000fea000383ffff */
[----:B------:R-:W-:Y:S05]  /*9460*/  BSYNC B0 ;  /* 0x0000000000007941 */ /* 0x000fea0003800000 */
.L_x_295:
[----:B------:R-:W-:-:S03]  /*9470*/  UMOV UR4, 0xffffffff ;  /* 0xffffffff00047882 */ /* 0x000fc60000000000 */
[----:B------:R-:W-:Y:S05]  /*9480*/  BRA.DIV UR4, `(.L_x_308) ;  /* 0x00000006041c7947 */ /* 0x000fea000b800000 */
[----:B------:R-:W-:-:S13]  /*9490*/  ELECT P6, URZ, PT ;  /* 0x00000000003f782f */ /* 0x000fda00038c0000 */
.L_x_323:
[----:B------:R-:W-:Y:S04]  /*94a0*/  BSSY B0, `(.L_x_309) ;  /* 0x0000022000007945 */ /* 0x000fe80003800000 */
[----:B------:R-:W-:Y:S05]  /*94b0*/  @!P6 BRA `(.L_x_310) ;  /* 0x000000000080e947 */ /* 0x000fea0003800000 */
[----:B------:R-:W-:-:S04]  /*94c0*/  LOP3.LUT R16, R16, 0x2, RZ, 0xfc, !PT ;  /* 0x0000000210107812 */ /* 0x000fc800078efcff */
[----:B------:R-:W-:-:S13]  /*94d0*/  ISETP.NE.AND P0, PT, R16, 0x3, PT ;  /* 0x000000031000780c */ /* 0x000fda0003f05270 */
[----:B------:R-:W-:Y:S05]  /*94e0*/  @!P0 BRA `(.L_x_311) ;  /* 0x0000000000048947 */ /* 0x000fea0003800000 */
[----:B------:R-:W-:Y:S01]  /*94f0*/  BPT.TRAP 0x1 ;  /* 0x000000040000795c */ /* 0x000fe20000300000 */
.L_x_311:
[----:B------:R-:W0:Y:S01]  /*9500*/  S2R R3, SR_CgaCtaId ;  /* 0x0000000000037919 */ /* 0x000e220000008800 */
[----:B------:R-:W-:Y:S02]  /*9510*/  MOV R2, 0x400 ;  /* 0x0000040000027802 */ /* 0x000fe40000000f00 */
[----:B------:R-:W-:Y:S02]  /*9520*/  SHF.L.U32 R4, R0, 0x1f, RZ ;  /* 0x0000001f00047819 */ /* 0x000fe400000006ff */
[----:B0-----:R-:W-:-:S05]  /*9530*/  LEA R2, R3, R2, 0x18 ;  /* 0x0000000203027211 */ /* 0x001fca00078ec0ff */
[----:B------:R-:W-:-:S04]  /*9540*/  VIADD R2, R2, 0x18 ;  /* 0x0000001802027836 */ /* 0x000fc80000000000 */
[C---:B------:R-:W-:Y:S02]  /*9550*/  IMAD R9, R7.reuse, 0x8, R2 ;  /* 0x0000000807097824 */ /* 0x040fe400078e0202 */
[----:B------:R-:W-:Y:S02]  /*9560*/  VIADD R7, R7, 0x1 ;  /* 0x0000000107077836 */ /* 0x000fe40000000000 */
[----:B------:R-:W0:Y:S03]  /*9570*/  SYNCS.PHASECHK.TRANS64.TRYWAIT P0, [R9+URZ], R4 ;  /* 0x00000004090075a7 */ /* 0x000e26000800017f */
[----:B------:R-:W-:-:S04]  /*9580*/  ISETP.NE.AND P1, PT, R7, 0x3, PT ;  /* 0x000000030700780c */ /* 0x000fc80003f25270 */
[----:B------:R-:W-:Y:S02]  /*9590*/  SEL R3, RZ, 0x1, P1 ;  /* 0x00000001ff037807 */ /* 0x000fe40000800000 */
[----:B------:R-:W-:Y:S02]  /*95a0*/  SEL R7, R7, RZ, P1 ;  /* 0x000000ff07077207 */ /* 0x000fe40000800000 */
[----:B------:R-:W-:-:S03]  /*95b0*/  LOP3.LUT R11, R0, R3, RZ, 0x3c, !PT ;  /* 0x00000003000b7212 */ /* 0x000fc600078e3cff */
[----:B------:R-:W-:Y:S01]  /*95c0*/  IMAD R6, R7, 0x8, R2 ;  /* 0x0000000807067824 */ /* 0x000fe200078e0202 */
[----:B------:R-:W-:Y:S01]  /*95d0*/  SHF.L.U32 R5, R11, 0x1f, RZ ;  /* 0x0000001f0b057819 */ /* 0x000fe200000006ff */
[----:B0-----:R-:W-:Y:S06]  /*95e0*/  @!P0 BRA `(.L_x_312) ;  /* 0x0000000000e48947 */ /* 0x001fec0003800000 */
.L_x_324:
[----:B------:R-:W1:Y:S01]  /*95f0*/  SYNCS.PHASECHK.TRANS64.TRYWAIT P0, [R6+URZ], R5 ;  /* 0x00000005060075a7 */ /* 0x000e62000800017f */
[----:B------:R-:W-:-:S05]  /*9600*/  VIADD R0, R7, 0x1 ;  /* 0x0000000107007836 */ /* 0x000fca0000000000 */
[----:B------:R-:W-:-:S04]  /*9610*/  ISETP.NE.AND P1, PT, R0, 0x3, PT ;  /* 0x000000030000780c */ /* 0x000fc80003f25270 */
[----:B0-----:R-:W-:Y:S02]  /*9620*/  SEL R4, RZ, 0x1, P1 ;  /* 0x00000001ff047807 */ /* 0x001fe40000800000 */
[----:B------:R-:W-:Y:S02]  /*9630*/  SEL R3, R0, RZ, P1 ;  /* 0x000000ff00037207 */ /* 0x000fe40000800000 */
[----:B------:R-:W-:Y:S01]  /*9640*/  LOP3.LUT R0, R11, R4, RZ, 0x3c, !PT ;  /* 0x000000040b007212 */ /* 0x000fe200078e3cff */
[----:B-1----:R-:W-:Y:S06]  /*9650*/  @!P0 BRA `(.L_x_313) ;  /* 0x0000000000dc8947 */ /* 0x002fec0003800000 */
.L_x_325:
[----:B------:R-:W-:Y:S01]  /*9660*/  IMAD R3, R3, 0x8, R2 ;  /* 0x0000000803037824 */ /* 0x000fe200078e0202 */
[----:B------:R-:W-:-:S07]  /*9670*/  SHF.L.U32 R0, R0, 0x1f, RZ ;  /* 0x0000001f00007819 */ /* 0x000fce00000006ff */
.L_x_314:
[----:B-1----:R1:W2:Y:S02]  /*9680*/  SYNCS.PHASECHK.TRANS64.TRYWAIT P0, [R3+URZ], R0 ;  /* 0x00000000030075a7 */ /* 0x0022a4000800017f */
[----:B--2---:R-:W-:Y:S05]  /*9690*/  @!P0 NANOSLEEP.SYNCS 0x989680 ;  /* 0x009896800000895d */ /* 0x004fea0003900000 */
[----:B------:R-:W2:Y:S02]  /*96a0*/  @!P0 SYNCS.PHASECHK.TRANS64 P0, [R3+URZ], R0 ;  /* 0x00000000030085a7 */ /* 0x000ea4000800007f */
[----:B--2---:R-:W-:Y:S05]  /*96b0*/  @!P0 BRA `(.L_x_314) ;  /* 0xfffffffc00f08947 */ /* 0x004fea000383ffff */
.L_x_310:
[----:B------:R-:W-:Y:S05]  /*96c0*/  BSYNC B0 ;  /* 0x0000000000007941 */ /* 0x000fea0003800000 */
.L_x_309:
[----:B------:R-:W-:Y:S05]  /*96d0*/  EXIT ;  /* 0x000000000000794d */ /* 0x000fea0003800000 */
.L_x_15:
[----:B-1----:R1:W2:Y:S02]  /*96e0*/  SYNCS.PHASECHK.TRANS64.TRYWAIT P0, [R157+URZ], R0 ;  /* 0x000000009d0075a7 */ /* 0x0022a4000800017f */
[----:B--2---:R-:W-:Y:S05]  /*96f0*/  @!P0 NANOSLEEP.SYNCS 0x989680 ;  /* 0x009896800000895d */ /* 0x004fea0003900000 */
[----:B------:R-:W2:Y:S02]  /*9700*/  @!P0 SYNCS.PHASECHK.TRANS64 P0, [R157+URZ], R0 ;  /* 0x000000009d0085a7 */ /* 0x000ea4000800007f */
[----:B--2---:R-:W-:Y:S05]  /*9710*/  @!P0 BRA `(.L_x_15) ;  /* 0xfffffffc00f08947 */ /* 0x004fea000383ffff */
[----:B------:R-:W-:Y:S05]  /*9720*/  BRA `(.L_x_315) ;  /* 0xffffff7c00487947 */ /* 0x000fea000383ffff */
.L_x_20:
[----:B--2---:R2:W3:Y:S02]  /*9730*/  SYNCS.PHASECHK.TRANS64.TRYWAIT P1, [R3+URZ], R0 ;  /* 0x00000000030075a7 */ /* 0x0044e4000802017f */
[----:B---3--:R-:W-:Y:S05]  /*9740*/  @!P1 NANOSLEEP.SYNCS 0x989680 ;  /* 0x009896800000995d */ /* 0x008fea0003900000 */
[----:B------:R-:W3:Y:S02]  /*9750*/  @!P1 SYNCS.PHASECHK.TRANS64 P1, [R3+URZ], R0 ;  /* 0x00000000030095a7 */ /* 0x000ee4000802007f */
[----:B---3--:R-:W-:Y:S05]  /*9760*/  @!P1 BRA `(.L_x_20) ;  /* 0xfffffffc00f09947 */ /* 0x008fea000383ffff */
[----:B------:R-:W-:Y:S05]  /*9770*/  BRA `(.L_x_19) ;  /* 0xffffff7c00b87947 */ /* 0x000fea000383ffff */
.L_x_25:
[----:B--2---:R-:W-:-:S04]  /*9780*/  IMAD.U32 R4, RZ, RZ, UR4 ;  /* 0x00000004ff047e24 */ /* 0x004fc8000f8e00ff */
[----:B------:R2:W3:Y:S03]  /*9790*/  SYNCS.PHASECHK.TRANS64.TRYWAIT P1, [R4+URZ], R3 ;  /* 0x00000003040075a7 */ /* 0x0004e6000802017f */
[----:B---3--:R-:W-:Y:S05]  /*97a0*/  @!P1 NANOSLEEP.SYNCS 0x989680 ;  /* 0x009896800000995d */ /* 0x008fea0003900000 */
[----:B------:R-:W3:Y:S02]  /*97b0*/  @!P1 SYNCS.PHASECHK.TRANS64 P1, [R4+URZ], R3 ;  /* 0x00000003040095a7 */ /* 0x000ee4000802007f */
[----:B---3--:R-:W-:Y:S05]  /*97c0*/  @!P1 BRA `(.L_x_25) ;  /* 0xfffffffc00ec9947 */ /* 0x008fea000383ffff */
[----:B------:R-:W-:Y:S05]  /*97d0*/  BRA `(.L_x_24) ;  /* 0xffffff8000487947 */ /* 0x000fea000383ffff */
.L_x_31:
[----:B-1----:R1:W2:Y:S02]  /*97e0*/  SYNCS.PHASECHK.TRANS64.TRYWAIT P0, [R157+URZ+0x10], R0 ;  /* 0x000010009d0075a7 */ /* 0x0022a4000800017f */
[----:B--2---:R-:W-:Y:S05]  /*97f0*/  @!P0 NANOSLEEP.SYNCS 0x989680 ;  /* 0x009896800000895d */ /* 0x004fea0003900000 */
[----:B------:R-:W2:Y:S02]  /*9800*/  @!P0 SYNCS.PHASECHK.TRANS64 P0, [R157+URZ+0x10], R0 ;  /* 0x000010009d0085a7 */ /* 0x000ea4000800007f */
[----:B--2---:R-:W-:Y:S05]  /*9810*/  @!P0 BRA `(.L_x_31) ;  /* 0xfffffffc00f08947 */ /* 0x004fea000383ffff */
[----:B------:R-:W-:Y:S05]  /*9820*/  BRA `(.L_x_316) ;  /* 0xffffff8400407947 */ /* 0x000fea000383ffff */
.L_x_296:
[----:B------:R-:W-:Y:S01]  /*9830*/  BSSY B1, `(.L_x_317) ;  /* 0x0000006000017945 */ /* 0x000fe20003800000 */
[----:B------:R-:W-:-:S07]  /*9840*/  IMAD.MOV.U32 R15, RZ, RZ, -0x1 ;  /* 0xffffffffff0f7424 */ /* 0x000fce00078e00ff */
[----:B-----5:R-:W-:Y:S05]  /*9850*/  WARPSYNC.COLLECTIVE R15, `(.L_x_318) ;  /* 0x000000000f0c7348 */ /* 0x020fea0003c00000 */
[----:B------:R-:W-:Y:S02]  /*9860*/  ELECT P6, UR62, PT ;  /* 0x00000000003e782f */ /* 0x000fe400038c0000 */
[----:B------:R-:W-:Y:S01]  /*9870*/  MOV R14, UR62 ;  /* 0x0000003e000e7c02 */ /* 0x000fe20008000f00 */
[----:B-----5:R-:W-:Y:S10]  /*9880*/  ENDCOLLECTIVE ;  /* 0x000000000000791b */ /* 0x020ff40003800000 */
.L_x_318:
[----:B------:R-:W-:Y:S05]  /*9890*/  BSYNC B1 ;  /* 0x0000000000017941 */ /* 0x000fea0003800000 */
.L_x_317:
[----:B------:R-:W-:Y:S05]  /*98a0*/  BRA `(.L_x_319) ;  /* 0xfffffff000287947 */ /* 0x000fea000383ffff */
.L_x_299:
[----:B0-----:R0:W1:Y:S02]  /*98b0*/  SYNCS.PHASECHK.TRANS64.TRYWAIT P1, [R10+URZ+0x18], R5 ;  /* 0x000018050a0075a7 */ /* 0x001064000802017f */
[----:B-1----:R-:W-:Y:S05]  /*98c0*/  @!P1 NANOSLEEP.SYNCS 0x989680 ;  /* 0x009896800000995d */ /* 0x002fea0003900000 */
[----:B------:R-:W1:Y:S02]  /*98d0*/  @!P1 SYNCS.PHASECHK.TRANS64 P1, [R10+URZ+0x18], R5 ;  /* 0x000018050a0095a7 */ /* 0x000e64000802007f */
[----:B-1----:R-:W-:Y:S05]  /*98e0*/  @!P1 BRA `(.L_x_299) ;  /* 0xfffffffc00f09947 */ /* 0x002fea000383ffff */
[----:B------:R-:W-:Y:S05]  /*98f0*/  BRA `(.L_x_320) ;  /* 0xfffffff0005c7947 */ /* 0x000fea000383ffff */
.L_x_308:
[----:B------:R-:W-:Y:S01]  /*9900*/  BSSY B0, `(.L_x_321) ;  /* 0x0000006000007945 */ /* 0x000fe20003800000 */
[----:B------:R-:W-:-:S07]  /*9910*/  IMAD.MOV.U32 R15, RZ, RZ, -0x1 ;  /* 0xffffffffff0f7424 */ /* 0x000fce00078e00ff */
[----:B-----5:R-:W-:Y:S05]  /*9920*/  WARPSYNC.COLLECTIVE R15, `(.L_x_322) ;  /* 0x000000000f0c7348 */ /* 0x020fea0003c00000 */
[----:B------:R-:W-:Y:S02]  /*9930*/  ELECT P6, UR62, PT ;  /* 0x00000000003e782f */ /* 0x000fe400038c0000 */
[----:B------:R-:W-:Y:S01]  /*9940*/  MOV R14, UR62 ;  /* 0x0000003e000e7c02 */ /* 0x000fe20008000f00 */
[----:B-----5:R-:W-:Y:S10]  /*9950*/  ENDCOLLECTIVE ;  /* 0x000000000000791b */ /* 0x020ff40003800000 */
.L_x_322:
[----:B------:R-:W-:Y:S05]  /*9960*/  BSYNC B0 ;  /* 0x0000000000007941 */ /* 0x000fea0003800000 */
.L_x_321:
[----:B------:R-:W-:Y:S05]  /*9970*/  BRA `(.L_x_323) ;  /* 0xfffffff800c87947 */ /* 0x000fea000383ffff */
.L_x_312:
[----:B0-----:R0:W1:Y:S02]  /*9980*/  SYNCS.PHASECHK.TRANS64.TRYWAIT P0, [R9+URZ], R4 ;  /* 0x00000004090075a7 */ /* 0x001064000800017f */
[----:B-1----:R-:W-:Y:S05]  /*9990*/  @!P0 NANOSLEEP.SYNCS 0x989680 ;  /* 0x009896800000895d */ /* 0x002fea0003900000 */
[----:B------:R-:W1:Y:S02]  /*99a0*/  @!P0 SYNCS.PHASECHK.TRANS64 P0, [R9+URZ], R4 ;  /* 0x00000004090085a7 */ /* 0x000e64000800007f */
[----:B-1----:R-:W-:Y:S05]  /*99b0*/  @!P0 BRA `(.L_x_312) ;  /* 0xfffffffc00f08947 */ /* 0x002fea000383ffff */
[----:B------:R-:W-:Y:S05]  /*99c0*/  BRA `(.L_x_324) ;  /* 0xfffffffc00087947 */ /* 0x000fea000383ffff */
.L_x_313:
[----:B0-----:R0:W1:Y:S02]  /*99d0*/  SYNCS.PHASECHK.TRANS64.TRYWAIT P0, [R6+URZ], R5 ;  /* 0x00000005060075a7 */ /* 0x001064000800017f */
[----:B-1----:R-:W-:Y:S05]  /*99e0*/  @!P0 NANOSLEEP.SYNCS 0x989680 ;  /* 0x009896800000895d */ /* 0x002fea0003900000 */
[----:B------:R-:W1:Y:S02]  /*99f0*/  @!P0 SYNCS.PHASECHK.TRANS64 P0, [R6+URZ], R5 ;  /* 0x00000005060085a7 */ /* 0x000e64000800007f */
[----:B-1----:R-:W-:Y:S05]  /*9a00*/  @!P0 BRA `(.L_x_313) ;  /* 0xfffffffc00f08947 */ /* 0x002fea000383ffff */
[----:B------:R-:W-:Y:S05]  /*9a10*/  BRA `(.L_x_325) ;  /* 0xfffffffc00107947 */ /* 0x000fea000383ffff */
.L_x_326:
[----:B------:R-:W-:-:S00]  /*9a20*/  BRA `(.L_x_326) ;  /* 0xfffffffc00fc7947 */ /* 0x000fc0000383ffff */
[----:B------:R-:W-:-:S00]  /*9a30*/  NOP ;  /* 0x0000000000007918 */ /* 0x000fc00000000000 */
        /* <DEDUP_REMOVED lines=12> */
.L_x_327:


//--------------------- .nv.global.init           --------------------------
	.section	.nv.global.init,"aw",@progbits
.nv.global.init:
	.type		$str$22,@object
	.size		$str$22,($str$23 - $str$22)
$str$22:
        /*0000*/ 	.byte	0x6b, 0x5f, 0x74, 0x69, 0x6c, 0x65, 0x5f, 0x63, 0x6f, 0x75, 0x6e, 0x74, 0x20, 0x3e, 0x3d, 0x20
        /*0010*/ 	.byte	0x31, 0x00
	.type		$str$23,@object
	.size		$str$23,(__unnamed_1 - $str$23)
$str$23:
        /*0012*/ 	.byte	0x2f, 0x74, 0x6d, 0x70, 0x2f, 0x63, 0x75, 0x74, 0x6c, 0x61, 0x73, 0x73, 0x5f, 0x73, 0x77, 0x65
        /*0022*/ 	.byte	0x65, 0x70, 0x5f, 0x73, 0x72, 0x63, 0x2f, 0x69, 0x6e, 0x63, 0x6c, 0x75, 0x64, 0x65, 0x2f, 0x63
        /*0032*/ 	.byte	0x75, 0x74, 0x6c, 0x61, 0x73, 0x73, 0x2f, 0x67, 0x65, 0x6d, 0x6d, 0x2f, 0x63, 0x6f, 0x6c, 0x6c
        /*0042*/ 	.byte	0x65, 0x63, 0x74, 0x69, 0x76, 0x65, 0x2f, 0x73, 0x6d, 0x39, 0x30, 0x5f, 0x6d, 0x6d, 0x61, 0x5f
        /*0052*/ 	.byte	0x74, 0x6d, 0x61, 0x5f, 0x67, 0x6d, 0x6d, 0x61, 0x5f, 0x73, 0x73, 0x5f, 0x77, 0x61, 0x72, 0x70
        /*0062*/ 	.byte	0x73, 0x70, 0x65, 0x63, 0x69, 0x61, 0x6c, 0x69, 0x7a, 0x65, 0x64, 0x2e, 0x68, 0x70, 0x70, 0x00
	.type		__unnamed_1,@object
	.size		__unnamed_1,(.L_0 - __unnamed_1)
__unnamed_1:
        /*0072*/ 	.byte	0x76, 0x6f, 0x69, 0x64, 0x20, 0x63, 0x75, 0x74, 0x6c, 0x61, 0x73, 0x73, 0x3a, 0x3a, 0x67, 0x65
        /* <DEDUP_REMOVED lines=171> */
        /*0b32*/ 	.byte	0x3a, 0x3a, 0x69, 0x64, 0x65, 0x6e, 0x74, 0x69, 0x74, 0x79, 0x5d, 0x00
.L_0:


//--------------------- .nv.shared._ZN7cutlass13device_kernelINS_4gemm6kernel13GemmUniversalIN4cute5tupleIJiiiiEEENS1_10collective13CollectiveMmaINS1_34MainloopSm90TmaGmmaWarpSpecializedILi3ENS5_IJNS4_1CILi1EEESB_SB_EEENS1_32KernelTmaWarpSpecializedPingpongEEENS5_IJNSA_ILi64EEENSA_ILi256EEESF_EEEaNS5_IJlSB_lEEEaSI_NS4_8TiledMMAINS4_8MMA_AtomIJNS4_4SM904GMMA27MMA_64x256x32_S32S8S8_SS_TNEEEENS4_6LayoutISC_NS5_IJNSA_ILi0EEESQ_SQ_EEEEENS5_IJNS4_10UnderscoreEST_ST_EEEEENS4_13SM90_TMA_LOADENS4_14ComposedLayoutINS4_7SwizzleILi2ELi4ELi3EEENS4_18smem_ptr_flag_bitsILi8EEENSP_INS5_IJNSA_ILi8EEESF_EEENS5_IJSF_SB_EEEEEEEvNS4_8identityESW_S16_vS17_EENS_8epilogue10collective6detail29Sm90TmaWarpSpecializedAdapterINS1A_15DefaultEpilogueIaSI_SI_NS19_6thread17LinearCombinationIaLi1EiiLNS1E_9ScaleType4KindE0ELNS_15FloatRoundStyleE2EaEENS1_15EpilogueDefaultEEEEEvvEEEEvNT_6ParamsE --------------------------
	.section	.nv.shared._ZN7cutlass13device_kernelINS_4gemm6kernel13GemmUniversalIN4cute5tupleIJiiiiEEENS1_10collective13CollectiveMmaINS1_34MainloopSm90TmaGmmaWarpSpecializedILi3ENS5_IJNS4_1CILi1EEESB_SB_EEENS1_32KernelTmaWarpSpecializedPingpongEEENS5_IJNSA_ILi64EEENSA_ILi256EEESF_EEEaNS5_IJlSB_lEEEaSI_NS4_8TiledMMAINS4_8MMA_AtomIJNS4_4SM904GMMA27MMA_64x256x32_S32S8S8_SS_TNEEEENS4_6LayoutISC_NS5_IJNSA_ILi0EEESQ_SQ_EEEEENS5_IJNS4_10UnderscoreEST_ST_EEEEENS4_13SM90_TMA_LOADENS4_14ComposedLayoutINS4_7SwizzleILi2ELi4ELi3EEENS4_18smem_ptr_flag_bitsILi8EEENSP_INS5_IJNSA_ILi8EEESF_EEENS5_IJSF_SB_EEEEEEEvNS4_8identityESW_S16_vS17_EENS_8epilogue10collective6detail29Sm90TmaWarpSpecializedAdapterINS1A_15DefaultEpilogueIaSI_SI_NS19_6thread17LinearCombinationIaLi1EiiLNS1E_9ScaleType4KindE0ELNS_15FloatRoundStyleE2EaEENS1_15EpilogueDefaultEEEEEvvEEEEvNT_6ParamsE,"aw",@nobits
	.sectionflags	@""
	.align	16
	.zero		1024


//--------------------- .nv.shared.reserved.0     --------------------------
	.section	.nv.shared.reserved.0,"aw",@nobits
	.weak		__nv_reservedSMEM_offset_0_alias
	.size		__nv_reservedSMEM_offset_0_alias, 0, 0
	.other		__nv_reservedSMEM_offset_0_alias,@"STO_CUDA_RESERVED_SHARED STV_DEFAULT"
__nv_reservedSMEM_offset_0_alias:
	.zero		0


//--------------------- .nv.global                --------------------------
	.section	.nv.global,"aw",@nobits
.nv.global:
	.type		_ZN39_INTERNAL_70c21d80_4_k_cu_3d675fb8_43124cute1_E,@object
	.size		_ZN39_INTERNAL_70c21d80_4_k_cu_3d675fb8_43124cute1_E,(_ZN39_INTERNAL_70c21d80_4_k_cu_3d675fb8_43124cuda3std3__45__cpo6cbeginE - _ZN39_INTERNAL_70c21d80_4_k_cu_3d675fb8_43124cute1_E)
_ZN39_INTERNAL_70c21d80_4_k_cu_3d675fb8_43124cute1_E:
	.zero		1
	.type		_ZN39_INTERNAL_70c21d80_4_k_cu_3d675fb8_43124cuda3std3__45__cpo6cbeginE,@object
	.size		_ZN39_INTERNAL_70c21d80_4_k_cu_3d675fb8_43124cuda3std3__45__cpo6cbeginE,(_ZN39_INTERNAL_70c21d80_4_k_cu_3d675fb8_43124cuda3std3__48in_placeE - _ZN39_INTERNAL_70c21d80_4_k_cu_3d675fb8_43124cuda3std3__45__cpo6cbeginE)
_ZN39_INTERNAL_70c21d80_4_k_cu_3d675fb8_43124cuda3std3__45__cpo6cbeginE:
	.zero		1
	.type		_ZN39_INTERNAL_70c21d80_4_k_cu_3d675fb8_43124cuda3std3__48in_placeE,@object
	.size		_ZN39_INTERNAL_70c21d80_4_k_cu_3d675fb8_43124cuda3std3__48in_placeE,(_ZN39_INTERNAL_70c21d80_4_k_cu_3d675fb8_43124cuda3std6ranges3__45__cpo9iter_moveE - _ZN39_INTERNAL_70c21d80_4_k_cu_3d675fb8_43124cuda3std3__48in_placeE)
_ZN39_INTERNAL_70c21d80_4_k_cu_3d675fb8_43124cuda3std3__48in_placeE:
	.zero		1
	.type		_ZN39_INTERNAL_70c21d80_4_k_cu_3d675fb8_43124cuda3std6ranges3__45__cpo9iter_moveE,@object
	.size		_ZN39_INTERNAL_70c21d80_4_k_cu_3d675fb8_43124cuda3std6ranges3__45__cpo9iter_moveE,(_ZN39_INTERNAL_70c21d80_4_k_cu_3d675fb8_43124cuda3std3__45__cpo5beginE - _ZN39_INTERNAL_70c21d80_4_k_cu_3d675fb8_43124cuda3std6ranges3__45__cpo9iter_moveE)
_ZN39_INTERNAL_70c21d80_4_k_cu_3d675fb8_43124cuda3std6ranges3__45__cpo9iter_moveE:
	.zero		1
	.type		_ZN39_INTERNAL_70c21d80_4_k_cu_3d675fb8_43124cuda3std3__45__cpo5beginE,@object
	.size		_ZN39_INTERNAL_70c21d80_4_k_cu_3d675fb8_43124cuda3std3__45__cpo5beginE,(_ZN39_INTERNAL_70c21d80_4_k_cu_3d675fb8_43124cuda3std3__441_GLOBAL__N__70c21d80_4_k_cu_3d675fb8_43126ignoreE - _ZN39_INTERNAL_70c21d80_4_k_cu_3d675fb8_43124cuda3std3__45__cpo5beginE)
_ZN39_INTERNAL_70c21d80_4_k_cu_3d675fb8_43124cuda3std3__45__cpo5beginE:
	.zero		1
	.type		_ZN39_INTERNAL_70c21d80_4_k_cu_3d675fb8_43124cuda3std3__441_GLOBAL__N__70c21d80_4_k_cu_3d675fb8_43126ignoreE,@object
	.size		_ZN39_INTERNAL_70c21d80_4_k_cu_3d675fb8_43124cuda3std3__441_GLOBAL__N__70c21d80_4_k_cu_3d675fb8_43126ignoreE,(_ZN39_INTERNAL_70c21d80_4_k_cu_3d675fb8_43124cute7productE - _ZN39_INTERNAL_70c21d80_4_k_cu_3d675fb8_43124cuda3std3__441_GLOBAL__N__70c21d80_4_k_cu_3d675fb8_43126ignoreE)
_ZN39_INTERNAL_70c21d80_4_k_cu_3d675fb8_43124cuda3std3__441_GLOBAL__N__70c21d80_4_k_cu_3d675fb8_43126ignoreE:
	.zero		1
	.type		_ZN39_INTERNAL_70c21d80_4_k_cu_3d675fb8_43124cute7productE,@object
	.size		_ZN39_INTERNAL_70c21d80_4_k_cu_3d675fb8_43124cute7productE,(_ZN39_INTERNAL_70c21d80_4_k_cu_3d675fb8_43124cuda3std3__45__cpo3endE - _ZN39_INTERNAL_70c21d80_4_k_cu_3d675fb8_43124cute7productE)
_ZN39_INTERNAL_70c21d80_4_k_cu_3d675fb8_43124cute7productE:
	.zero		1
	.type		_ZN39_INTERNAL_70c21d80_4_k_cu_3d675fb8_43124cuda3std3__45__cpo3endE,@object
	.size		_ZN39_INTERNAL_70c21d80_4_k_cu_3d675fb8_43124cuda3std3__45__cpo3endE,(_ZN39_INTERNAL_70c21d80_4_k_cu_3d675fb8_43124cuda3std3__419piecewise_constructE - _ZN39_INTERNAL_70c21d80_4_k_cu_3d675fb8_43124cuda3std3__45__cpo3endE)
_ZN39_INTERNAL_70c21d80_4_k_cu_3d675fb8_43124cuda3std3__45__cpo3endE:
	.zero		1
	.type		_ZN39_INTERNAL_70c21d80_4_k_cu_3d675fb8_43124cuda3std3__419piecewise_constructE,@object
	.size		_ZN39_INTERNAL_70c21d80_4_k_cu_3d675fb8_43124cuda3std3__419piecewise_constructE,(_ZN39_INTERNAL_70c21d80_4_k_cu_3d675fb8_43124cuda3std3__45__cpo4cendE - _ZN39_INTERNAL_70c21d80_4_k_cu_3d675fb8_43124cuda3std3__419piecewise_constructE)
_ZN39_INTERNAL_70c21d80_4_k_cu_3d675fb8_43124cuda3std3__419piecewise_constructE:
	.zero		1
	.type		_ZN39_INTERNAL_70c21d80_4_k_cu_3d675fb8_43124cuda3std3__45__cpo4cendE,@object
	.size		_ZN39_INTERNAL_70c21d80_4_k_cu_3d675fb8_43124cuda3std3__45__cpo4cendE,(_ZN39_INTERNAL_70c21d80_4_k_cu_3d675fb8_43124cuda3std6ranges3__45__cpo4swapE - _ZN39_INTERNAL_70c21d80_4_k_cu_3d675fb8_43124cuda3std3__45__cpo4cendE)
_ZN39_INTERNAL_70c21d80_4_k_cu_3d675fb8_43124cuda3std3__45__cpo4cendE:
	.zero		1
	.type		_ZN39_INTERNAL_70c21d80_4_k_cu_3d675fb8_43124cuda3std6ranges3__45__cpo4swapE,@object
	.size		_ZN39_INTERNAL_70c21d80_4_k_cu_3d675fb8_43124cuda3std6ranges3__45__cpo4swapE,(.L_8 - _ZN39_INTERNAL_70c21d80_4_k_cu_3d675fb8_43124cuda3std6ranges3__45__cpo4swapE)
_ZN39_INTERNAL_70c21d80_4_k_cu_3d675fb8_43124cuda3std6ranges3__45__cpo4swapE:
	.zero		1
.L_8:


//--------------------- .nv.constant0._ZN7cutlass13device_kernelINS_4gemm6kernel13GemmUniversalIN4cute5tupleIJiiiiEEENS1_10collective13CollectiveMmaINS1_34MainloopSm90TmaGmmaWarpSpecializedILi3ENS5_IJNS4_1CILi1EEESB_SB_EEENS1_32KernelTmaWarpSpecializedPingpongEEENS5_IJNSA_ILi64EEENSA_ILi256EEESF_EEEaNS5_IJlSB_lEEEaSI_NS4_8TiledMMAINS4_8MMA_AtomIJNS4_4SM904GMMA27MMA_64x256x32_S32S8S8_SS_TNEEEENS4_6LayoutISC_NS5_IJNSA_ILi0EEESQ_SQ_EEEEENS5_IJNS4_10UnderscoreEST_ST_EEEEENS4_13SM90_TMA_LOADENS4_14ComposedLayoutINS4_7SwizzleILi2ELi4ELi3EEENS4_18smem_ptr_flag_bitsILi8EEENSP_INS5_IJNSA_ILi8EEESF_EEENS5_IJSF_SB_EEEEEEEvNS4_8identityESW_S16_vS17_EENS_8epilogue10collective6detail29Sm90TmaWarpSpecializedAdapterINS1A_15DefaultEpilogueIaSI_SI_NS19_6thread17LinearCombinationIaLi1EiiLNS1E_9ScaleType4KindE0ELNS_15FloatRoundStyleE2EaEENS1_15EpilogueDefaultEEEEEvvEEEEvNT_6ParamsE --------------------------
	.section	.nv.constant0._ZN7cutlass13device_kernelINS_4gemm6kernel13GemmUniversalIN4cute5tupleIJiiiiEEENS1_10collective13CollectiveMmaINS1_34MainloopSm90TmaGmmaWarpSpecializedILi3ENS5_IJNS4_1CILi1EEESB_SB_EEENS1_32KernelTmaWarpSpecializedPingpongEEENS5_IJNSA_ILi64EEENSA_ILi256EEESF_EEEaNS5_IJlSB_lEEEaSI_NS4_8TiledMMAINS4_8MMA_AtomIJNS4_4SM904GMMA27MMA_64x256x32_S32S8S8_SS_TNEEEENS4_6LayoutISC_NS5_IJNSA_ILi0EEESQ_SQ_EEEEENS5_IJNS4_10UnderscoreEST_ST_EEEEENS4_13SM90_TMA_LOADENS4_14ComposedLayoutINS4_7SwizzleILi2ELi4ELi3EEENS4_18smem_ptr_flag_bitsILi8EEENSP_INS5_IJNSA_ILi8EEESF_EEENS5_IJSF_SB_EEEEEEEvNS4_8identityESW_S16_vS17_EENS_8epilogue10collective6detail29Sm90TmaWarpSpecializedAdapterINS1A_15DefaultEpilogueIaSI_SI_NS19_6thread17LinearCombinationIaLi1EiiLNS1E_9ScaleType4KindE0ELNS_15FloatRoundStyleE2EaEENS1_15EpilogueDefaultEEEEEvvEEEEvNT_6ParamsE,"a",@progbits
	.sectionflags	@""
	.align	4
.nv.constant0._ZN7cutlass13device_kernelINS_4gemm6kernel13GemmUniversalIN4cute5tupleIJiiiiEEENS1_10collective13CollectiveMmaINS1_34MainloopSm90TmaGmmaWarpSpecializedILi3ENS5_IJNS4_1CILi1EEESB_SB_EEENS1_32KernelTmaWarpSpecializedPingpongEEENS5_IJNSA_ILi64EEENSA_ILi256EEESF_EEEaNS5_IJlSB_lEEEaSI_NS4_8TiledMMAINS4_8MMA_AtomIJNS4_4SM904GMMA27MMA_64x256x32_S32S8S8_SS_TNEEEENS4_6LayoutISC_NS5_IJNSA_ILi0EEESQ_SQ_EEEEENS5_IJNS4_10UnderscoreEST_ST_EEEEENS4_13SM90_TMA_LOADENS4_14ComposedLayoutINS4_7SwizzleILi2ELi4ELi3EEENS4_18smem_ptr_flag_bitsILi8EEENSP_INS5_IJNSA_ILi8EEESF_EEENS5_IJSF_SB_EEEEEEEvNS4_8identityESW_S16_vS17_EENS_8epilogue10collective6detail29Sm90TmaWarpSpecializedAdapterINS1A_15DefaultEpilogueIaSI_SI_NS19_6thread17LinearCombinationIaLi1EiiLNS1E_9ScaleType4KindE0ELNS_15FloatRoundStyleE2EaEENS1_15EpilogueDefaultEEEEEvvEEEEvNT_6ParamsE:
	.zero		1664


//--------------------- SYMBOLS --------------------------

	.type		.nv.reservedSmem.offset0,@object
	.size		.nv.reservedSmem.offset0,0x4
	.type		__assertfail,@function
